// auto-generated by cutlass_sweep.gemm — config: {"arch": "sm_90", "cluster_m": 1, "cluster_n": 1, "dtype": "fp16", "dtype_b": "fp16", "layout": "nt", "stages": 0, "tile_k": 32, "tile_m": 256, "tile_n": 256}
#include "cutlass/cutlass.h"
#include "cutlass/gemm/collective/collective_builder.hpp"
#include "cutlass/gemm/device/gemm_universal_adapter.h"
#include "cutlass/gemm/kernel/gemm_universal.hpp"
#include "cutlass/epilogue/collective/collective_builder.hpp"

using ElemA = cutlass::half_t;
using ElemB = cutlass::half_t;
using ElemCD = cutlass::half_t;
using Acc  = float;
using TileShape    = cute::Shape<cute::_256, cute::_256, cute::_32>;
using ClusterShape = cute::Shape<cute::_1, cute::_1, cute::_1>;

using CollectiveEpilogue = typename cutlass::epilogue::collective::CollectiveBuilder<
    cutlass::arch::Sm90, cutlass::arch::OpClassTensorOp,
    TileShape, ClusterShape,
    cutlass::epilogue::collective::EpilogueTileAuto,
    Acc, Acc,
    ElemCD, cutlass::layout::RowMajor, 128 / cutlass::sizeof_bits<ElemCD>::value,
    ElemCD, cutlass::layout::RowMajor, 128 / cutlass::sizeof_bits<ElemCD>::value,
    cutlass::epilogue::collective::EpilogueScheduleAuto
  >::CollectiveOp;

using CollectiveMainloop = typename cutlass::gemm::collective::CollectiveBuilder<
    cutlass::arch::Sm90, cutlass::arch::OpClassTensorOp,
    ElemA, cutlass::layout::RowMajor, 128 / cutlass::sizeof_bits<ElemA>::value,
    ElemB, cutlass::layout::ColumnMajor, 128 / cutlass::sizeof_bits<ElemB>::value,
    Acc,
    TileShape, ClusterShape,
    cutlass::gemm::collective::StageCountAutoCarveout<static_cast<int>(sizeof(typename CollectiveEpilogue::SharedStorage))>,
    cutlass::gemm::collective::KernelScheduleAuto
  >::CollectiveOp;

using GemmKernel = cutlass::gemm::kernel::GemmUniversal<
    cute::Shape<int,int,int,int>,
    CollectiveMainloop,
    CollectiveEpilogue
>;
using Gemm = cutlass::gemm::device::GemmUniversalAdapter<GemmKernel>;

// Force the device kernel symbol into the cubin without needing a host main.
auto* _anchor = &cutlass::device_kernel<GemmKernel>;


// ===== COMPILED SASS (sm_90a) =====

	.target	sm_90a

	.elftype	@"ET_EXEC"


//--------------------- .note.nv.tkinfo           --------------------------
	.section	.note.nv.tkinfo,"",@"SHT_NOTE"
	.sectionflags	@"SHF_NOTE_NV_TKINFO"
	.tkinfo
        /*0018*/ 	.word	0x00000002
        /*0030*/ 	.string	""
        /*0030*/ 	.string	"ptxas"
        /*0030*/ 	.string	"Cuda compilation tools, release 13.0, V13.0.88"
        /*0030*/ 	.string	"Build cuda_13.0.r13.0/compiler.36424714_0"
        /*0030*/ 	.string	"-arch sm_90a -m 64 "



//--------------------- .note.nv.cuinfo           --------------------------
	.section	.note.nv.cuinfo,"",@"SHT_NOTE"
	.sectionflags	@"SHF_NOTE_NV_CUINFO"
        /*0018*/ 	.short	0x0002
        /*001a*/ 	.short	0x005a
        /*001c*/ 	.short	0x0082
	.zero		2


//--------------------- .nv.info                  --------------------------
	.section	.nv.info,"",@"SHT_CUDA_INFO"
	.align	4


	//----- nvinfo : EIATTR_REGCOUNT
	.align		4
        /*0000*/ 	.byte	0x04, 0x2f
        /*0002*/ 	.short	(.L_15 - .L_14)
	.align		4
.L_14:
        /*0004*/ 	.word	index@(_ZN7cutlass13device_kernelINS_4gemm6kernel13GemmUniversalIN4cute5tupleIJiiiiEEENS1_10collective13CollectiveMmaINS1_34MainloopSm90TmaGmmaWarpSpecializedILi7ENS5_IJNS4_1CILi1EEESB_SB_EEENS1_35KernelTmaWarpSpecializedCooperativeEEENS5_IJNSA_ILi256EEESF_NSA_ILi32EEEEEENS_6half_tENS5_IJlSB_lEEESI_SJ_NS4_8TiledMMAINS4_8MMA_AtomIJNS4_4SM904GMMA26MMA_64x256x16_F32F16F16_SSILNSN_5MajorE0ELSP_0ELNSN_7ScaleInE1ELSQ_1EEEEEENS4_6LayoutINS5_IJNSA_ILi2EEESB_SB_EEENS5_IJSB_NSA_ILi0EEESW_EEEEENS5_IJNS4_10UnderscoreESZ_SZ_EEEEENS4_13SM90_TMA_LOADENS4_14ComposedLayoutINS4_7SwizzleILi2ELi4ELi3EEENS4_18smem_ptr_flag_bitsILi16EEENST_INS5_IJNSA_ILi8EEESG_EEENS5_IJSG_SB_EEEEEEEvNS4_8identityES12_S1C_vS1D_EENS_8epilogue10collective6detail29Sm90TmaWarpSpecializedAdapterINS1G_15DefaultEpilogueISI_SJ_SJ_NS1F_6thread17LinearCombinationISI_Li1EffLNS1K_9ScaleType4KindE0ELNS_15FloatRoundStyleE2ESI_EENS1_15EpilogueDefaultEEEEEvvEEEEvNT_6ParamsE)
        /*0008*/ 	.word	0x000000a8


	//----- nvinfo : EIATTR_FRAME_SIZE
	.align		4
.L_15:
        /*000c*/ 	.byte	0x04, 0x11
        /*000e*/ 	.short	(.L_17 - .L_16)
	.align		4
.L_16:
        /*0010*/ 	.word	index@(_ZN7cutlass13device_kernelINS_4gemm6kernel13GemmUniversalIN4cute5tupleIJiiiiEEENS1_10collective13CollectiveMmaINS1_34MainloopSm90TmaGmmaWarpSpecializedILi7ENS5_IJNS4_1CILi1EEESB_SB_EEENS1_35KernelTmaWarpSpecializedCooperativeEEENS5_IJNSA_ILi256EEESF_NSA_ILi32EEEEEENS_6half_tENS5_IJlSB_lEEESI_SJ_NS4_8TiledMMAINS4_8MMA_AtomIJNS4_4SM904GMMA26MMA_64x256x16_F32F16F16_SSILNSN_5MajorE0ELSP_0ELNSN_7ScaleInE1ELSQ_1EEEEEENS4_6LayoutINS5_IJNSA_ILi2EEESB_SB_EEENS5_IJSB_NSA_ILi0EEESW_EEEEENS5_IJNS4_10UnderscoreESZ_SZ_EEEEENS4_13SM90_TMA_LOADENS4_14ComposedLayoutINS4_7SwizzleILi2ELi4ELi3EEENS4_18smem_ptr_flag_bitsILi16EEENST_INS5_IJNSA_ILi8EEESG_EEENS5_IJSG_SB_EEEEEEEvNS4_8identityES12_S1C_vS1D_EENS_8epilogue10collective6detail29Sm90TmaWarpSpecializedAdapterINS1G_15DefaultEpilogueISI_SJ_SJ_NS1F_6thread17LinearCombinationISI_Li1EffLNS1K_9ScaleType4KindE0ELNS_15FloatRoundStyleE2ESI_EENS1_15EpilogueDefaultEEEEEvvEEEEvNT_6ParamsE)
        /*0014*/ 	.word	0x000004c0


	//----- nvinfo : EIATTR_MIN_STACK_SIZE
	.align		4
.L_17:
        /*0018*/ 	.byte	0x04, 0x12
        /*001a*/ 	.short	(.L_19 - .L_18)
	.align		4
.L_18:
        /*001c*/ 	.word	index@(_ZN7cutlass13device_kernelINS_4gemm6kernel13GemmUniversalIN4cute5tupleIJiiiiEEENS1_10collective13CollectiveMmaINS1_34MainloopSm90TmaGmmaWarpSpecializedILi7ENS5_IJNS4_1CILi1EEESB_SB_EEENS1_35KernelTmaWarpSpecializedCooperativeEEENS5_IJNSA_ILi256EEESF_NSA_ILi32EEEEEENS_6half_tENS5_IJlSB_lEEESI_SJ_NS4_8TiledMMAINS4_8MMA_AtomIJNS4_4SM904GMMA26MMA_64x256x16_F32F16F16_SSILNSN_5MajorE0ELSP_0ELNSN_7ScaleInE1ELSQ_1EEEEEENS4_6LayoutINS5_IJNSA_ILi2EEESB_SB_EEENS5_IJSB_NSA_ILi0EEESW_EEEEENS5_IJNS4_10UnderscoreESZ_SZ_EEEEENS4_13SM90_TMA_LOADENS4_14ComposedLayoutINS4_7SwizzleILi2ELi4ELi3EEENS4_18smem_ptr_flag_bitsILi16EEENST_INS5_IJNSA_ILi8EEESG_EEENS5_IJSG_SB_EEEEEEEvNS4_8identityES12_S1C_vS1D_EENS_8epilogue10collective6detail29Sm90TmaWarpSpecializedAdapterINS1G_15DefaultEpilogueISI_SJ_SJ_NS1F_6thread17LinearCombinationISI_Li1EffLNS1K_9ScaleType4KindE0ELNS_15FloatRoundStyleE2ESI_EENS1_15EpilogueDefaultEEEEEvvEEEEvNT_6ParamsE)
        /*0020*/ 	.word	0x000004c0
.L_19:


//--------------------- .nv.compat                --------------------------
	.section	.nv.compat,"",@"SHT_CUDA_COMPAT_INFO"
	.align	4
        /*0000*/ 	.byte	0x02, 0x09, 0x01, 0x00, 0x02, 0x02, 0x04, 0x00, 0x02, 0x05, 0x05, 0x00, 0x03, 0x07, 0x01, 0x01
        /*0010*/ 	.byte	0x02, 0x03, 0x01, 0x00, 0x02, 0x06, 0x01, 0x00, 0x04, 0x0b, 0x08, 0x00, 0x00, 0x00, 0x00, 0x00
        /*0020*/ 	.byte	0x00, 0x00, 0x00, 0x00


//--------------------- .nv.info._ZN7cutlass13device_kernelINS_4gemm6kernel13GemmUniversalIN4cute5tupleIJiiiiEEENS1_10collective13CollectiveMmaINS1_34MainloopSm90TmaGmmaWarpSpecializedILi7ENS5_IJNS4_1CILi1EEESB_SB_EEENS1_35KernelTmaWarpSpecializedCooperativeEEENS5_IJNSA_ILi256EEESF_NSA_ILi32EEEEEENS_6half_tENS5_IJlSB_lEEESI_SJ_NS4_8TiledMMAINS4_8MMA_AtomIJNS4_4SM904GMMA26MMA_64x256x16_F32F16F16_SSILNSN_5MajorE0ELSP_0ELNSN_7ScaleInE1ELSQ_1EEEEEENS4_6LayoutINS5_IJNSA_ILi2EEESB_SB_EEENS5_IJSB_NSA_ILi0EEESW_EEEEENS5_IJNS4_10UnderscoreESZ_SZ_EEEEENS4_13SM90_TMA_LOADENS4_14ComposedLayoutINS4_7SwizzleILi2ELi4ELi3EEENS4_18smem_ptr_flag_bitsILi16EEENST_INS5_IJNSA_ILi8EEESG_EEENS5_IJSG_SB_EEEEEEEvNS4_8identityES12_S1C_vS1D_EENS_8epilogue10collective6detail29Sm90TmaWarpSpecializedAdapterINS1G_15DefaultEpilogueISI_SJ_SJ_NS1F_6thread17LinearCombinationISI_Li1EffLNS1K_9ScaleType4KindE0ELNS_15FloatRoundStyleE2ESI_EENS1_15EpilogueDefaultEEEEEvvEEEEvNT_6ParamsE --------------------------
	.section	.nv.info._ZN7cutlass13device_kernelINS_4gemm6kernel13GemmUniversalIN4cute5tupleIJiiiiEEENS1_10collective13CollectiveMmaINS1_34MainloopSm90TmaGmmaWarpSpecializedILi7ENS5_IJNS4_1CILi1EEESB_SB_EEENS1_35KernelTmaWarpSpecializedCooperativeEEENS5_IJNSA_ILi256EEESF_NSA_ILi32EEEEEENS_6half_tENS5_IJlSB_lEEESI_SJ_NS4_8TiledMMAINS4_8MMA_AtomIJNS4_4SM904GMMA26MMA_64x256x16_F32F16F16_SSILNSN_5MajorE0ELSP_0ELNSN_7ScaleInE1ELSQ_1EEEEEENS4_6LayoutINS5_IJNSA_ILi2EEESB_SB_EEENS5_IJSB_NSA_ILi0EEESW_EEEEENS5_IJNS4_10UnderscoreESZ_SZ_EEEEENS4_13SM90_TMA_LOADENS4_14ComposedLayoutINS4_7SwizzleILi2ELi4ELi3EEENS4_18smem_ptr_flag_bitsILi16EEENST_INS5_IJNSA_ILi8EEESG_EEENS5_IJSG_SB_EEEEEEEvNS4_8identityES12_S1C_vS1D_EENS_8epilogue10collective6detail29Sm90TmaWarpSpecializedAdapterINS1G_15DefaultEpilogueISI_SJ_SJ_NS1F_6thread17LinearCombinationISI_Li1EffLNS1K_9ScaleType4KindE0ELNS_15FloatRoundStyleE2ESI_EENS1_15EpilogueDefaultEEEEEvvEEEEvNT_6ParamsE,"",@"SHT_CUDA_INFO"
	.sectionflags	@""
	.align	4


	//----- nvinfo : EIATTR_CUDA_API_VERSION
	.align		4
        /*0000*/ 	.byte	0x04, 0x37
        /*0002*/ 	.short	(.L_21 - .L_20)
.L_20:
        /*0004*/ 	.word	0x00000082


	//----- nvinfo : EIATTR_KPARAM_INFO
	.align		4
.L_21:
        /*0008*/ 	.byte	0x04, 0x17
        /*000a*/ 	.short	(.L_23 - .L_22)
.L_22:
        /*000c*/ 	.word	0x00000000
        /*0010*/ 	.short	0x0000
        /*0012*/ 	.short	0x0070
        /*0014*/ 	.byte	0x00, 0xf0, 0x01, 0x10


	//----- nvinfo : EIATTR_SPARSE_MMA_MASK
	.align		4
.L_23:
        /*0018*/ 	.byte	0x03, 0x50
        /*001a*/ 	.short	0x0000


	//----- nvinfo : EIATTR_MAXREG_COUNT
	.align		4
        /*001c*/ 	.byte	0x03, 0x1b
        /*001e*/ 	.short	0x00a8


	//----- nvinfo : EIATTR_NUM_BARRIERS
	.align		4
        /*0020*/ 	.byte	0x02, 0x4c
        /*0022*/ 	.byte	0x01
	.zero		1


	//----- nvinfo : EIATTR_EXTERNS
	.align		4
        /*0024*/ 	.byte	0x04, 0x0f
        /*0026*/ 	.short	(.L_25 - .L_24)


	//   ....[0]....
	.align		4
.L_24:
        /*0028*/ 	.word	index@(__assertfail)


	//----- nvinfo : EIATTR_ANNOTATIONS
	.align		4
.L_25:
        /*002c*/ 	.byte	0x04, 0x55
        /*002e*/ 	.short	(.L_27 - .L_26)


	//   ....[0]....
.L_26:
        /*0030*/ 	.word	0x00000001
        /*0034*/ 	.byte	0xf0, 0x06, 0x00, 0x00, 0x01, 0x00, 0x00, 0x00, 0x10, 0x07, 0x00, 0x00, 0x01, 0x00, 0x00, 0x00
        /* <DEDUP_REMOVED lines=377> */
        /*17d4*/ 	.byte	0xd0, 0x6d, 0x01, 0x00


	//----- nvinfo : EIATTR_MERCURY_ISA_VERSION
	.align		4
.L_27:
        /*17d8*/ 	.byte	0x03, 0x5f
        /*17da*/ 	.short	0x0101


	//----- nvinfo : EIATTR_INT_WARP_WIDE_INSTR_OFFSETS
	.align		4
        /*17dc*/ 	.byte	0x04, 0x31
        /*17de*/ 	.short	(.L_29 - .L_28)


	//   ....[0]....
.L_28:
        /*17e0*/ 	.word	0x00000560


	//   ....[1]....
        /*17e4*/ 	.word	0x00000570


	//   ....[2]....
        /*17e8*/ 	.word	0x00000600


	//----- nvinfo : EIATTR_COOP_GROUP_MASK_REGIDS
	.align		4
.L_29:
        /*17ec*/ 	.byte	0x04, 0x29
        /*17ee*/ 	.short	(.L_31 - .L_30)


	//   ....[0]....
.L_30:
        /*17f0*/ 	.word	0xffffffff


	//   ....[1]....
        /*17f4*/ 	.word	0xffffffff


	//   ....[2]....
        /*17f8*/ 	.word	0xffffffff


	//   ....[3]....
        /*17fc*/ 	.word	0xffffffff


	//   ....[4]....
        /*1800*/ 	.word	0xffffffff


	//----- nvinfo : EIATTR_COOP_GROUP_INSTR_OFFSETS
	.align		4
.L_31:
        /*1804*/ 	.byte	0x04, 0x28
        /*1806*/ 	.short	(.L_33 - .L_32)


	//   ....[0]....
.L_32:
        /*1808*/ 	.word	0x00000070


	//   ....[1]....
        /*180c*/ 	.word	0x00000080


	//   ....[2]....
        /*1810*/ 	.word	0x000001a0


	//   ....[3]....
        /*1814*/ 	.word	0x00000410


	//   ....[4]....
        /*1818*/ 	.word	0x000011d0


	//----- nvinfo : EIATTR_REG_RECONFIG
	.align		4
.L_33:
        /*181c*/ 	.byte	0x01, 0x54
	.zero		2


	//----- nvinfo : EIATTR_SYSCALL_OFFSETS
	.align		4
        /*1820*/ 	.byte	0x04, 0x46
        /*1822*/ 	.short	(.L_35 - .L_34)


	//   ....[0]....
.L_34:
        /*1824*/ 	.word	0x00001380


	//----- nvinfo : EIATTR_MBARRIER_INSTR_OFFSETS
	.align		4
.L_35:
        /*1828*/ 	.byte	0x04, 0x39
        /*182a*/ 	.short	(.L_37 - .L_36)


	//   ....[0]....
.L_36:
        /*182c*/ 	.word	0x00000320
        /*1830*/ 	.word	0x000000ff
        /*1834*/ 	.word	0x00000000
        /*1838*/ 	.short	0x0100
        /*183a*/ 	.byte	0x08
	.zero		1


	//   ....[1]....
        /*183c*/ 	.word	0x00000330
        /*1840*/ 	.word	0x000000ff
        /*1844*/ 	.word	0x00000038
        /*1848*/ 	.short	0x0100
        /*184a*/ 	.byte	0x08
	.zero		1


	//   ....[2]....
        /*184c*/ 	.word	0x00000340
        /*1850*/ 	.word	0x000000ff
        /*1854*/ 	.word	0x00000008
        /*1858*/ 	.short	0x0100
        /*185a*/ 	.byte	0x08
	.zero		1


	//   ....[3]....
        /*185c*/ 	.word	0x00000350
        /*1860*/ 	.word	0x000000ff
        /*1864*/ 	.word	0x00000040
        /*1868*/ 	.short	0x0100
        /*186a*/ 	.byte	0x08
	.zero		1


	//   ....[4]....
        /*186c*/ 	.word	0x00000360
        /*1870*/ 	.word	0x000000ff
        /*1874*/ 	.word	0x00000010
        /*1878*/ 	.short	0x0100
        /*187a*/ 	.byte	0x08
	.zero		1


	//   ....[5]....
        /*187c*/ 	.word	0x00000370
        /*1880*/ 	.word	0x000000ff
        /*1884*/ 	.word	0x00000048
        /*1888*/ 	.short	0x0100
        /*188a*/ 	.byte	0x08
	.zero		1


	//   ....[6]....
        /*188c*/ 	.word	0x00000380
        /*1890*/ 	.word	0x000000ff
        /*1894*/ 	.word	0x00000018
        /*1898*/ 	.short	0x0100
        /*189a*/ 	.byte	0x08
	.zero		1


	//   ....[7]....
        /*189c*/ 	.word	0x00000390
        /*18a0*/ 	.word	0x000000ff
        /*18a4*/ 	.word	0x00000050
        /*18a8*/ 	.short	0x0100
        /*18aa*/ 	.byte	0x08
	.zero		1


	//   ....[8]....
        /*18ac*/ 	.word	0x000003a0
        /*18b0*/ 	.word	0x000000ff
        /*18b4*/ 	.word	0x00000020
        /*18b8*/ 	.short	0x0100
        /*18ba*/ 	.byte	0x08
	.zero		1


	//   ....[9]....
        /*18bc*/ 	.word	0x000003b0
        /*18c0*/ 	.word	0x000000ff
        /*18c4*/ 	.word	0x00000058
        /*18c8*/ 	.short	0x0100
        /*18ca*/ 	.byte	0x08
	.zero		1


	//   ....[10]....
        /*18cc*/ 	.word	0x000003c0
        /*18d0*/ 	.word	0x000000ff
        /*18d4*/ 	.word	0x00000028
        /*18d8*/ 	.short	0x0100
        /*18da*/ 	.byte	0x08
	.zero		1


	//   ....[11]....
        /*18dc*/ 	.word	0x000003d0
        /*18e0*/ 	.word	0x000000ff
        /*18e4*/ 	.word	0x00000060
        /*18e8*/ 	.short	0x0100
        /*18ea*/ 	.byte	0x08
	.zero		1


	//   ....[12]....
        /*18ec*/ 	.word	0x000003e0
        /*18f0*/ 	.word	0x000000ff
        /*18f4*/ 	.word	0x00000030
        /*18f8*/ 	.short	0x0100
        /*18fa*/ 	.byte	0x08
	.zero		1


	//   ....[13]....
        /*18fc*/ 	.word	0x000003f0
        /*1900*/ 	.word	0x000000ff
        /*1904*/ 	.word	0x00000068
        /*1908*/ 	.short	0x0100
        /*190a*/ 	.byte	0x08
	.zero		1


	//   ....[14]....
        /*190c*/ 	.word	0x00000680
        /*1910*/ 	.word	0x000000ff
        /*1914*/ 	.word	0x00000080
        /*1918*/ 	.short	0x0100
        /*191a*/ 	.byte	0x10
	.zero		1


	//   ....[15]....
        /*191c*/ 	.word	0x00000720
        /*1920*/ 	.word	0x000000ff
        /*1924*/ 	.word	0x00000088
        /*1928*/ 	.short	0x0100
        /*192a*/ 	.byte	0x10
	.zero		1


	//   ....[16]....
        /*192c*/ 	.word	0x00001420
        /*1930*/ 	.word	0x00000003
        /*1934*/ 	.word	0x00000000
        /*1938*/ 	.short	0x010a
        /*193a*/ 	.byte	0x3f
	.zero		1


	//   ....[17]....
        /*193c*/ 	.word	0x00001460
        /*1940*/ 	.word	0x00000003
        /*1944*/ 	.word	0x00000000
        /*1948*/ 	.short	0x010a
        /*194a*/ 	.byte	0x3f
	.zero		1


	//   ....[18]....
        /*194c*/ 	.word	0x00002a00
        /*1950*/ 	.word	0x000000ff
        /*1954*/ 	.word	0x00000000
        /*1958*/ 	.short	0x010a
        /*195a*/ 	.byte	0x04
	.zero		1


	//   ....[19]....
        /*195c*/ 	.word	0x00002a40
        /*1960*/ 	.word	0x000000ff
        /*1964*/ 	.word	0x00000000
        /*1968*/ 	.short	0x010a
        /*196a*/ 	.byte	0x04
	.zero		1


	//   ....[20]....
        /*196c*/ 	.word	0x00004a80
        /*1970*/ 	.word	0x000000ff
        /*1974*/ 	.word	0x00000000
        /*1978*/ 	.short	0x0101
        /*197a*/ 	.byte	0x04
	.zero		1


	//   ....[21]....
        /*197c*/ 	.word	0x00004cb0
        /*1980*/ 	.word	0x000000ff
        /*1984*/ 	.word	0x00000000
        /*1988*/ 	.short	0x0101
        /*198a*/ 	.byte	0x04
	.zero		1


	//   ....[22]....
        /*198c*/ 	.word	0x00016960
        /*1990*/ 	.word	0x0000000a
        /*1994*/ 	.word	0x00000038
        /*1998*/ 	.short	0x010a
        /*199a*/ 	.byte	0x3f
	.zero		1


	//   ....[23]....
        /*199c*/ 	.word	0x00016ce0
        /*19a0*/ 	.word	0x00000003
        /*19a4*/ 	.word	0x00000088
        /*19a8*/ 	.short	0x0101
        /*19aa*/ 	.byte	0x3f
	.zero		1


	//   ....[24]....
        /*19ac*/ 	.word	0x000174d0
        /*19b0*/ 	.word	0x00000005
        /*19b4*/ 	.word	0x00000000
        /*19b8*/ 	.short	0x010a
        /*19ba*/ 	.byte	0x3f
	.zero		1


	//   ....[25]....
        /*19bc*/ 	.word	0x00017560
        /*19c0*/ 	.word	0x00000007
        /*19c4*/ 	.word	0x00000000
        /*19c8*/ 	.short	0x010a
        /*19ca*/ 	.byte	0x3f
	.zero		1


	//   ....[26]....
        /*19cc*/ 	.word	0x000175f0
        /*19d0*/ 	.word	0x00000007
        /*19d4*/ 	.word	0x00000000
        /*19d8*/ 	.short	0x010a
        /*19da*/ 	.byte	0x3f
	.zero		1


	//   ....[27]....
        /*19dc*/ 	.word	0x00017680
        /*19e0*/ 	.word	0x00000007
        /*19e4*/ 	.word	0x00000000
        /*19e8*/ 	.short	0x010a
        /*19ea*/ 	.byte	0x3f
	.zero		1


	//   ....[28]....
        /*19ec*/ 	.word	0x00017710
        /*19f0*/ 	.word	0x00000007
        /*19f4*/ 	.word	0x00000000
        /*19f8*/ 	.short	0x010a
        /*19fa*/ 	.byte	0x3f
	.zero		1


	//   ....[29]....
        /*19fc*/ 	.word	0x000177a0
        /*1a00*/ 	.word	0x00000007
        /*1a04*/ 	.word	0x00000000
        /*1a08*/ 	.short	0x010a
        /*1a0a*/ 	.byte	0x3f
	.zero		1


	//   ....[30]....
        /*1a0c*/ 	.word	0x00017830
        /*1a10*/ 	.word	0x00000003
        /*1a14*/ 	.word	0x00000000
        /*1a18*/ 	.short	0x010a
        /*1a1a*/ 	.byte	0x3f
	.zero		1


	//   ....[31]....
        /*1a1c*/ 	.word	0x00017890
        /*1a20*/ 	.word	0x00000003
        /*1a24*/ 	.word	0x00000000
        /*1a28*/ 	.short	0x010a
        /*1a2a*/ 	.byte	0x3f
	.zero		1


	//   ....[32]....
        /*1a2c*/ 	.word	0x000178f0
        /*1a30*/ 	.word	0x00000005
        /*1a34*/ 	.word	0x00000000
        /*1a38*/ 	.short	0x010a
        /*1a3a*/ 	.byte	0x3f
	.zero		1


	//   ....[33]....
        /*1a3c*/ 	.word	0x000179c0
        /*1a40*/ 	.word	0x0000000a
        /*1a44*/ 	.word	0x00000038
        /*1a48*/ 	.short	0x010a
        /*1a4a*/ 	.byte	0x3f
	.zero		1


	//   ....[34]....
        /*1a4c*/ 	.word	0x00017a90
        /*1a50*/ 	.word	0x00000005
        /*1a54*/ 	.word	0x00000000
        /*1a58*/ 	.short	0x010a
        /*1a5a*/ 	.byte	0x3f
	.zero		1


	//   ....[35]....
        /*1a5c*/ 	.word	0x00017ae0
        /*1a60*/ 	.word	0x00000007
        /*1a64*/ 	.word	0x00000000
        /*1a68*/ 	.short	0x010a
        /*1a6a*/ 	.byte	0x3f
	.zero		1


	//   ....[36]....
        /*1a6c*/ 	.word	0x00017b30
        /*1a70*/ 	.word	0x00000007
        /*1a74*/ 	.word	0x00000000
        /*1a78*/ 	.short	0x010a
        /*1a7a*/ 	.byte	0x3f
	.zero		1


	//   ....[37]....
        /*1a7c*/ 	.word	0x00017b80
        /*1a80*/ 	.word	0x00000007
        /*1a84*/ 	.word	0x00000000
        /*1a88*/ 	.short	0x010a
        /*1a8a*/ 	.byte	0x3f
	.zero		1


	//   ....[38]....
        /*1a8c*/ 	.word	0x00017bd0
        /*1a90*/ 	.word	0x00000007
        /*1a94*/ 	.word	0x00000000
        /*1a98*/ 	.short	0x010a
        /*1a9a*/ 	.byte	0x3f
	.zero		1


	//   ....[39]....
        /*1a9c*/ 	.word	0x00017c20
        /*1aa0*/ 	.word	0x00000007
        /*1aa4*/ 	.word	0x00000000
        /*1aa8*/ 	.short	0x010a
        /*1aaa*/ 	.byte	0x3f
	.zero		1


	//----- nvinfo : EIATTR_NUM_MBARRIERS
	.align		4
.L_37:
        /*1aac*/ 	.byte	0x03, 0x38
        /*1aae*/ 	.short	0x0010


	//----- nvinfo : EIATTR_EXIT_INSTR_OFFSETS
	.align		4
        /*1ab0*/ 	.byte	0x04, 0x1c
        /*1ab2*/ 	.short	(.L_39 - .L_38)


	//   ....[0]....
.L_38:
        /*1ab4*/ 	.word	0x00000780


	//   ....[1]....
        /*1ab8*/ 	.word	0x000010f0


	//   ....[2]....
        /*1abc*/ 	.word	0x00015ee0


	//   ....[3]....
        /*1ac0*/ 	.word	0x000165f0


	//   ....[4]....
        /*1ac4*/ 	.word	0x00017880


	//----- nvinfo : EIATTR_MAX_THREADS
	.align		4
.L_39:
        /*1ac8*/ 	.byte	0x04, 0x05
        /*1aca*/ 	.short	(.L_41 - .L_40)
.L_40:
        /*1acc*/ 	.word	0x00000180
        /*1ad0*/ 	.word	0x00000001
        /*1ad4*/ 	.word	0x00000001


	//----- nvinfo : EIATTR_CRS_STACK_SIZE
	.align		4
.L_41:
        /*1ad8*/ 	.byte	0x04, 0x1e
        /*1ada*/ 	.short	(.L_43 - .L_42)
.L_42:
        /*1adc*/ 	.word	0x00000000


	//----- nvinfo : EIATTR_CBANK_PARAM_SIZE
	.align		4
.L_43:
        /*1ae0*/ 	.byte	0x03, 0x19
        /*1ae2*/ 	.short	0x0470


	//----- nvinfo : EIATTR_PARAM_CBANK
	.align		4
        /*1ae4*/ 	.byte	0x04, 0x0a
        /*1ae6*/ 	.short	(.L_45 - .L_44)
	.align		4
.L_44:
        /*1ae8*/ 	.word	index@(.nv.constant0._ZN7cutlass13device_kernelINS_4gemm6kernel13GemmUniversalIN4cute5tupleIJiiiiEEENS1_10collective13CollectiveMmaINS1_34MainloopSm90TmaGmmaWarpSpecializedILi7ENS5_IJNS4_1CILi1EEESB_SB_EEENS1_35KernelTmaWarpSpecializedCooperativeEEENS5_IJNSA_ILi256EEESF_NSA_ILi32EEEEEENS_6half_tENS5_IJlSB_lEEESI_SJ_NS4_8TiledMMAINS4_8MMA_AtomIJNS4_4SM904GMMA26MMA_64x256x16_F32F16F16_SSILNSN_5MajorE0ELSP_0ELNSN_7ScaleInE1ELSQ_1EEEEEENS4_6LayoutINS5_IJNSA_ILi2EEESB_SB_EEENS5_IJSB_NSA_ILi0EEESW_EEEEENS5_IJNS4_10UnderscoreESZ_SZ_EEEEENS4_13SM90_TMA_LOADENS4_14ComposedLayoutINS4_7SwizzleILi2ELi4ELi3EEENS4_18smem_ptr_flag_bitsILi16EEENST_INS5_IJNSA_ILi8EEESG_EEENS5_IJSG_SB_EEEEEEEvNS4_8identityES12_S1C_vS1D_EENS_8epilogue10collective6detail29Sm90TmaWarpSpecializedAdapterINS1G_15DefaultEpilogueISI_SJ_SJ_NS1F_6thread17LinearCombinationISI_Li1EffLNS1K_9ScaleType4KindE0ELNS_15FloatRoundStyleE2ESI_EENS1_15EpilogueDefaultEEEEEvvEEEEvNT_6ParamsE)
        /*1aec*/ 	.short	0x0210
        /*1aee*/ 	.short	0x0470


	//----- nvinfo : EIATTR_SW_WAR
	.align		4
.L_45:
        /*1af0*/ 	.byte	0x04, 0x36
        /*1af2*/ 	.short	(.L_47 - .L_46)
.L_46:
        /*1af4*/ 	.word	0x00000008
.L_47:


//--------------------- .nv.callgraph             --------------------------
	.section	.nv.callgraph,"",@"SHT_CUDA_CALLGRAPH"
	.align	4
	.sectionentsize	8
	.align		4
        /*0000*/ 	.word	0x00000000
	.align		4
        /*0004*/ 	.word	0xffffffff
	.align		4
        /*0008*/ 	.word	index@(_ZN7cutlass13device_kernelINS_4gemm6kernel13GemmUniversalIN4cute5tupleIJiiiiEEENS1_10collective13CollectiveMmaINS1_34MainloopSm90TmaGmmaWarpSpecializedILi7ENS5_IJNS4_1CILi1EEESB_SB_EEENS1_35KernelTmaWarpSpecializedCooperativeEEENS5_IJNSA_ILi256EEESF_NSA_ILi32EEEEEENS_6half_tENS5_IJlSB_lEEESI_SJ_NS4_8TiledMMAINS4_8MMA_AtomIJNS4_4SM904GMMA26MMA_64x256x16_F32F16F16_SSILNSN_5MajorE0ELSP_0ELNSN_7ScaleInE1ELSQ_1EEEEEENS4_6LayoutINS5_IJNSA_ILi2EEESB_SB_EEENS5_IJSB_NSA_ILi0EEESW_EEEEENS5_IJNS4_10UnderscoreESZ_SZ_EEEEENS4_13SM90_TMA_LOADENS4_14ComposedLayoutINS4_7SwizzleILi2ELi4ELi3EEENS4_18smem_ptr_flag_bitsILi16EEENST_INS5_IJNSA_ILi8EEESG_EEENS5_IJSG_SB_EEEEEEEvNS4_8identityES12_S1C_vS1D_EENS_8epilogue10collective6detail29Sm90TmaWarpSpecializedAdapterINS1G_15DefaultEpilogueISI_SJ_SJ_NS1F_6thread17LinearCombinationISI_Li1EffLNS1K_9ScaleType4KindE0ELNS_15FloatRoundStyleE2ESI_EENS1_15EpilogueDefaultEEEEEvvEEEEvNT_6ParamsE)
	.align		4
        /*000c*/ 	.word	index@(__assertfail)
	.align		4
        /*0010*/ 	.word	0x00000000
	.align		4
        /*0014*/ 	.word	0xfffffffe
	.align		4
        /*0018*/ 	.word	0x00000000
	.align		4
        /*001c*/ 	.word	0xfffffffd
	.align		4
        /*0020*/ 	.word	0x00000000
	.align		4
        /*0024*/ 	.word	0xfffffffc


//--------------------- .nv.constant4             --------------------------
	.section	.nv.constant4,"a",@progbits
	.align	8
	.align		8
.nv.constant4:
        /*0000*/ 	.dword	__assertfail
	.align		8
        /*0008*/ 	.dword	__unnamed_1
	.align		8
        /*0010*/ 	.dword	_ZN40_INTERNAL_69df1d7e_4_k_cu_61f1184a_231734cuda3std3__45__cpo5beginE
	.align		8
        /*0018*/ 	.dword	_ZN40_INTERNAL_69df1d7e_4_k_cu_61f1184a_231734cuda3std3__45__cpo3endE
	.align		8
        /*0020*/ 	.dword	_ZN40_INTERNAL_69df1d7e_4_k_cu_61f1184a_231734cuda3std3__45__cpo6cbeginE
	.align		8
        /*0028*/ 	.dword	_ZN40_INTERNAL_69df1d7e_4_k_cu_61f1184a_231734cuda3std3__45__cpo4cendE
	.align		8
        /*0030*/ 	.dword	_ZN40_INTERNAL_69df1d7e_4_k_cu_61f1184a_231734cuda3std3__442_GLOBAL__N__69df1d7e_4_k_cu_61f1184a_231736ignoreE
	.align		8
        /*0038*/ 	.dword	_ZN40_INTERNAL_69df1d7e_4_k_cu_61f1184a_231734cuda3std3__419piecewise_constructE
	.align		8
        /*0040*/ 	.dword	_ZN40_INTERNAL_69df1d7e_4_k_cu_61f1184a_231734cuda3std3__48in_placeE
	.align		8
        /*0048*/ 	.dword	_ZN40_INTERNAL_69df1d7e_4_k_cu_61f1184a_231734cuda3std6ranges3__45__cpo4swapE
	.align		8
        /*0050*/ 	.dword	_ZN40_INTERNAL_69df1d7e_4_k_cu_61f1184a_231734cuda3std6ranges3__45__cpo9iter_moveE
	.align		8
        /*0058*/ 	.dword	_ZN40_INTERNAL_69df1d7e_4_k_cu_61f1184a_231734cute7productE
	.align		8
        /*0060*/ 	.dword	_ZN40_INTERNAL_69df1d7e_4_k_cu_61f1184a_231734cute1_E
	.align		8
        /*0068*/ 	.dword	$str$22
	.align		8
        /*0070*/ 	.dword	$str$23


//--------------------- .text._ZN7cutlass13device_kernelINS_4gemm6kernel13GemmUniversalIN4cute5tupleIJiiiiEEENS1_10collective13CollectiveMmaINS1_34MainloopSm90TmaGmmaWarpSpecializedILi7ENS5_IJNS4_1CILi1EEESB_SB_EEENS1_35KernelTmaWarpSpecializedCooperativeEEENS5_IJNSA_ILi256EEESF_NSA_ILi32EEEEEENS_6half_tENS5_IJlSB_lEEESI_SJ_NS4_8TiledMMAINS4_8MMA_AtomIJNS4_4SM904GMMA26MMA_64x256x16_F32F16F16_SSILNSN_5MajorE0ELSP_0ELNSN_7ScaleInE1ELSQ_1EEEEEENS4_6LayoutINS5_IJNSA_ILi2EEESB_SB_EEENS5_IJSB_NSA_ILi0EEESW_EEEEENS5_IJNS4_10UnderscoreESZ_SZ_EEEEENS4_13SM90_TMA_LOADENS4_14ComposedLayoutINS4_7SwizzleILi2ELi4ELi3EEENS4_18smem_ptr_flag_bitsILi16EEENST_INS5_IJNSA_ILi8EEESG_EEENS5_IJSG_SB_EEEEEEEvNS4_8identityES12_S1C_vS1D_EENS_8epilogue10collective6detail29Sm90TmaWarpSpecializedAdapterINS1G_15DefaultEpilogueISI_SJ_SJ_NS1F_6thread17LinearCombinationISI_Li1EffLNS1K_9ScaleType4KindE0ELNS_15FloatRoundStyleE2ESI_EENS1_15EpilogueDefaultEEEEEvvEEEEvNT_6ParamsE --------------------------
	.section	.text._ZN7cutlass13device_kernelINS_4gemm6kernel13GemmUniversalIN4cute5tupleIJiiiiEEENS1_10collective13CollectiveMmaINS1_34MainloopSm90TmaGmmaWarpSpecializedILi7ENS5_IJNS4_1CILi1EEESB_SB_EEENS1_35KernelTmaWarpSpecializedCooperativeEEENS5_IJNSA_ILi256EEESF_NSA_ILi32EEEEEENS_6half_tENS5_IJlSB_lEEESI_SJ_NS4_8TiledMMAINS4_8MMA_AtomIJNS4_4SM904GMMA26MMA_64x256x16_F32F16F16_SSILNSN_5MajorE0ELSP_0ELNSN_7ScaleInE1ELSQ_1EEEEEENS4_6LayoutINS5_IJNSA_ILi2EEESB_SB_EEENS5_IJSB_NSA_ILi0EEESW_EEEEENS5_IJNS4_10UnderscoreESZ_SZ_EEEEENS4_13SM90_TMA_LOADENS4_14ComposedLayoutINS4_7SwizzleILi2ELi4ELi3EEENS4_18smem_ptr_flag_bitsILi16EEENST_INS5_IJNSA_ILi8EEESG_EEENS5_IJSG_SB_EEEEEEEvNS4_8identityES12_S1C_vS1D_EENS_8epilogue10collective6detail29Sm90TmaWarpSpecializedAdapterINS1G_15DefaultEpilogueISI_SJ_SJ_NS1F_6thread17LinearCombinationISI_Li1EffLNS1K_9ScaleType4KindE0ELNS_15FloatRoundStyleE2ESI_EENS1_15EpilogueDefaultEEEEEvvEEEEvNT_6ParamsE,"ax",@progbits
	.align	128
.text._ZN7cutlass13device_kernelINS_4gemm6kernel13GemmUniversalIN4cute5tupleIJiiiiEEENS1_10collective13CollectiveMmaINS1_34MainloopSm90TmaGmmaWarpSpecializedILi7ENS5_IJNS4_1CILi1EEESB_SB_EEENS1_35KernelTmaWarpSpecializedCooperativeEEENS5_IJNSA_ILi256EEESF_NSA_ILi32EEEEEENS_6half_tENS5_IJlSB_lEEESI_SJ_NS4_8TiledMMAINS4_8MMA_AtomIJNS4_4SM904GMMA26MMA_64x256x16_F32F16F16_SSILNSN_5MajorE0ELSP_0ELNSN_7ScaleInE1ELSQ_1EEEEEENS4_6LayoutINS5_IJNSA_ILi2EEESB_SB_EEENS5_IJSB_NSA_ILi0EEESW_EEEEENS5_IJNS4_10UnderscoreESZ_SZ_EEEEENS4_13SM90_TMA_LOADENS4_14ComposedLayoutINS4_7SwizzleILi2ELi4ELi3EEENS4_18smem_ptr_flag_bitsILi16EEENST_INS5_IJNSA_ILi8EEESG_EEENS5_IJSG_SB_EEEEEEEvNS4_8identityES12_S1C_vS1D_EENS_8epilogue10collective6detail29Sm90TmaWarpSpecializedAdapterINS1G_15DefaultEpilogueISI_SJ_SJ_NS1F_6thread17LinearCombinationISI_Li1EffLNS1K_9ScaleType4KindE0ELNS_15FloatRoundStyleE2ESI_EENS1_15EpilogueDefaultEEEEEvvEEEEvNT_6ParamsE:
        .type           _ZN7cutlass13device_kernelINS_4gemm6kernel13GemmUniversalIN4cute5tupleIJiiiiEEENS1_10collective13CollectiveMmaINS1_34MainloopSm90TmaGmmaWarpSpecializedILi7ENS5_IJNS4_1CILi1EEESB_SB_EEENS1_35KernelTmaWarpSpecializedCooperativeEEENS5_IJNSA_ILi256EEESF_NSA_ILi32EEEEEENS_6half_tENS5_IJlSB_lEEESI_SJ_NS4_8TiledMMAINS4_8MMA_AtomIJNS4_4SM904GMMA26MMA_64x256x16_F32F16F16_SSILNSN_5MajorE0ELSP_0ELNSN_7ScaleInE1ELSQ_1EEEEEENS4_6LayoutINS5_IJNSA_ILi2EEESB_SB_EEENS5_IJSB_NSA_ILi0EEESW_EEEEENS5_IJNS4_10UnderscoreESZ_SZ_EEEEENS4_13SM90_TMA_LOADENS4_14ComposedLayoutINS4_7SwizzleILi2ELi4ELi3EEENS4_18smem_ptr_flag_bitsILi16EEENST_INS5_IJNSA_ILi8EEESG_EEENS5_IJSG_SB_EEEEEEEvNS4_8identityES12_S1C_vS1D_EENS_8epilogue10collective6detail29Sm90TmaWarpSpecializedAdapterINS1G_15DefaultEpilogueISI_SJ_SJ_NS1F_6thread17LinearCombinationISI_Li1EffLNS1K_9ScaleType4KindE0ELNS_15FloatRoundStyleE2ESI_EENS1_15EpilogueDefaultEEEEEvvEEEEvNT_6ParamsE,@function
        .size           _ZN7cutlass13device_kernelINS_4gemm6kernel13GemmUniversalIN4cute5tupleIJiiiiEEENS1_10collective13CollectiveMmaINS1_34MainloopSm90TmaGmmaWarpSpecializedILi7ENS5_IJNS4_1CILi1EEESB_SB_EEENS1_35KernelTmaWarpSpecializedCooperativeEEENS5_IJNSA_ILi256EEESF_NSA_ILi32EEEEEENS_6half_tENS5_IJlSB_lEEESI_SJ_NS4_8TiledMMAINS4_8MMA_AtomIJNS4_4SM904GMMA26MMA_64x256x16_F32F16F16_SSILNSN_5MajorE0ELSP_0ELNSN_7ScaleInE1ELSQ_1EEEEEENS4_6LayoutINS5_IJNSA_ILi2EEESB_SB_EEENS5_IJSB_NSA_ILi0EEESW_EEEEENS5_IJNS4_10UnderscoreESZ_SZ_EEEEENS4_13SM90_TMA_LOADENS4_14ComposedLayoutINS4_7SwizzleILi2ELi4ELi3EEENS4_18smem_ptr_flag_bitsILi16EEENST_INS5_IJNSA_ILi8EEESG_EEENS5_IJSG_SB_EEEEEEEvNS4_8identityES12_S1C_vS1D_EENS_8epilogue10collective6detail29Sm90TmaWarpSpecializedAdapterINS1G_15DefaultEpilogueISI_SJ_SJ_NS1F_6thread17LinearCombinationISI_Li1EffLNS1K_9ScaleType4KindE0ELNS_15FloatRoundStyleE2ESI_EENS1_15EpilogueDefaultEEEEEvvEEEEvNT_6ParamsE,(.L_x_582 - _ZN7cutlass13device_kernelINS_4gemm6kernel13GemmUniversalIN4cute5tupleIJiiiiEEENS1_10collective13CollectiveMmaINS1_34MainloopSm90TmaGmmaWarpSpecializedILi7ENS5_IJNS4_1CILi1EEESB_SB_EEENS1_35KernelTmaWarpSpecializedCooperativeEEENS5_IJNSA_ILi256EEESF_NSA_ILi32EEEEEENS_6half_tENS5_IJlSB_lEEESI_SJ_NS4_8TiledMMAINS4_8MMA_AtomIJNS4_4SM904GMMA26MMA_64x256x16_F32F16F16_SSILNSN_5MajorE0ELSP_0ELNSN_7ScaleInE1ELSQ_1EEEEEENS4_6LayoutINS5_IJNSA_ILi2EEESB_SB_EEENS5_IJSB_NSA_ILi0EEESW_EEEEENS5_IJNS4_10UnderscoreESZ_SZ_EEEEENS4_13SM90_TMA_LOADENS4_14ComposedLayoutINS4_7SwizzleILi2ELi4ELi3EEENS4_18smem_ptr_flag_bitsILi16EEENST_INS5_IJNSA_ILi8EEESG_EEENS5_IJSG_SB_EEEEEEEvNS4_8identityES12_S1C_vS1D_EENS_8epilogue10collective6detail29Sm90TmaWarpSpecializedAdapterINS1G_15DefaultEpilogueISI_SJ_SJ_NS1F_6thread17LinearCombinationISI_Li1EffLNS1K_9ScaleType4KindE0ELNS_15FloatRoundStyleE2ESI_EENS1_15EpilogueDefaultEEEEEvvEEEEvNT_6ParamsE)
        .other          _ZN7cutlass13device_kernelINS_4gemm6kernel13GemmUniversalIN4cute5tupleIJiiiiEEENS1_10collective13CollectiveMmaINS1_34MainloopSm90TmaGmmaWarpSpecializedILi7ENS5_IJNS4_1CILi1EEESB_SB_EEENS1_35KernelTmaWarpSpecializedCooperativeEEENS5_IJNSA_ILi256EEESF_NSA_ILi32EEEEEENS_6half_tENS5_IJlSB_lEEESI_SJ_NS4_8TiledMMAINS4_8MMA_AtomIJNS4_4SM904GMMA26MMA_64x256x16_F32F16F16_SSILNSN_5MajorE0ELSP_0ELNSN_7ScaleInE1ELSQ_1EEEEEENS4_6LayoutINS5_IJNSA_ILi2EEESB_SB_EEENS5_IJSB_NSA_ILi0EEESW_EEEEENS5_IJNS4_10UnderscoreESZ_SZ_EEEEENS4_13SM90_TMA_LOADENS4_14ComposedLayoutINS4_7SwizzleILi2ELi4ELi3EEENS4_18smem_ptr_flag_bitsILi16EEENST_INS5_IJNSA_ILi8EEESG_EEENS5_IJSG_SB_EEEEEEEvNS4_8identityES12_S1C_vS1D_EENS_8epilogue10collective6detail29Sm90TmaWarpSpecializedAdapterINS1G_15DefaultEpilogueISI_SJ_SJ_NS1F_6thread17LinearCombinationISI_Li1EffLNS1K_9ScaleType4KindE0ELNS_15FloatRoundStyleE2ESI_EENS1_15EpilogueDefaultEEEEEvvEEEEvNT_6ParamsE,@"STO_CUDA_ENTRY STV_DEFAULT"
_ZN7cutlass13device_kernelINS_4gemm6kernel13GemmUniversalIN4cute5tupleIJiiiiEEENS1_10collective13CollectiveMmaINS1_34MainloopSm90TmaGmmaWarpSpecializedILi7ENS5_IJNS4_1CILi1EEESB_SB_EEENS1_35KernelTmaWarpSpecializedCooperativeEEENS5_IJNSA_ILi256EEESF_NSA_ILi32EEEEEENS_6half_tENS5_IJlSB_lEEESI_SJ_NS4_8TiledMMAINS4_8MMA_AtomIJNS4_4SM904GMMA26MMA_64x256x16_F32F16F16_SSILNSN_5MajorE0ELSP_0ELNSN_7ScaleInE1ELSQ_1EEEEEENS4_6LayoutINS5_IJNSA_ILi2EEESB_SB_EEENS5_IJSB_NSA_ILi0EEESW_EEEEENS5_IJNS4_10UnderscoreESZ_SZ_EEEEENS4_13SM90_TMA_LOADENS4_14ComposedLayoutINS4_7SwizzleILi2ELi4ELi3EEENS4_18smem_ptr_flag_bitsILi16EEENST_INS5_IJNSA_ILi8EEESG_EEENS5_IJSG_SB_EEEEEEEvNS4_8identityES12_S1C_vS1D_EENS_8epilogue10collective6detail29Sm90TmaWarpSpecializedAdapterINS1G_15DefaultEpilogueISI_SJ_SJ_NS1F_6thread17LinearCombinationISI_Li1EffLNS1K_9ScaleType4KindE0ELNS_15FloatRoundStyleE2ESI_EENS1_15EpilogueDefaultEEEEEvvEEEEvNT_6ParamsE:
[----:B------:R-:W0:Y:S02]  /*0000*/  LDC R1, c[0x0][0x28] ;  /* 0x00000a00ff017b82 */ /* 0x000e240000000800 */
[----:B0-----:R-:W-:Y:S01]  /*0010*/  VIADD R1, R1, 0xfffffb40 ;  /* 0xfffffb4001017836 */ /* 0x001fe20000000000 */
[----:B------:R-:W0:Y:S01]  /*0020*/  S2R R2, SR_TID.X ;  /* 0x0000000000027919 */ /* 0x000e220000002100 */
[----:B------:R-:W-:Y:S01]  /*0030*/  ELECT P0, URZ, PT ;  /* 0x00000000003f782f */ /* 0x000fe20003800000 */
[----:B------:R-:W-:Y:S01]  /*0040*/  BSSY B0, `(.L_x_0) ;  /* 0x0000015000007945 */ /* 0x000fe20003800000 */
[--C-:B0-----:R-:W-:Y:S02]  /*0050*/  SHF.R.U32.HI R0, RZ, 0x5, R2.reuse ;  /* 0x00000005ff007819 */ /* 0x101fe40000011602 */
[----:B------:R-:W-:-:S03]  /*0060*/  SHF.R.U32.HI R160, RZ, 0x7, R2 ;  /* 0x00000007ffa07819 */ /* 0x000fc60000011602 */
[----:B------:R-:W0:Y:S04]  /*0070*/  SHFL.IDX PT, R3, R0, RZ, 0x1f ;  /* 0x00001fff00037589 */ /* 0x000e2800000e0000 */
[----:B------:R-:W1:Y:S01]  /*0080*/  SHFL.IDX PT, R2, R160, RZ, 0x1f ;  /* 0x00001fffa0027589 */ /* 0x000e6200000e0000 */
[----:B0-----:R-:W-:Y:S02]  /*0090*/  R2UR UR10, R3 ;  /* 0x00000000030a72ca */ /* 0x001fe400000e0000 */
[----:B-1----:R-:W-:-:S11]  /*00a0*/  R2UR UR5, R2 ;  /* 0x00000000020572ca */ /* 0x002fd600000e0000 */
[----:B------:R-:W-:Y:S02]  /*00b0*/  USHF.R.S32.HI UR4, URZ, 0x1f, UR10 ;  /* 0x0000001f3f047899 */ /* 0x000fe4000801140a */
[----:B------:R-:W-:Y:S02]  /*00c0*/  ISETP.NE.OR P0, PT, RZ, UR10, !P0 ;  /* 0x0000000aff007c0c */ /* 0x000fe4000c705670 */
[----:B------:R-:W-:-:S04]  /*00d0*/  ULEA.HI UR4, UR4, UR10, URZ, 0x2 ;  /* 0x0000000a04047291 */ /* 0x000fc8000f8f103f */
[----:B------:R-:W-:-:S04]  /*00e0*/  ULOP3.LUT UR4, UR4, 0xfffffffc, URZ, 0xc0, !UPT ;  /* 0xfffffffc04047892 */ /* 0x000fc8000f8ec03f */
[----:B------:R-:W-:-:S03]  /*00f0*/  UIADD3 UR10, UR10, -UR4, URZ ;  /* 0x800000040a0a7290 */ /* 0x000fc6000fffe03f */
[----:B------:R-:W-:Y:S09]  /*0100*/  @P0 BRA `(.L_x_1) ;  /* 0x0000000000200947 */ /* 0x000ff20003800000 */
[----:B------:R-:W-:Y:S02]  /*0110*/  ULDC.64 UR6, c[0x0][0x198] ;  /* 0x0000660000067ab9 */ /* 0x000fe40000000a00 */
[----:B------:R-:W-:Y:S02]  /*0120*/  UIADD3 UR8, UP0, UR6, 0xf0, URZ ;  /* 0x000000f006087890 */ /* 0x000fe4000ff1e03f */
[----:B------:R-:W-:Y:S02]  /*0130*/  UIADD3 UR6, UP1, UR6, 0x1f0, URZ ;  /* 0x000001f006067890 */ /* 0x000fe4000ff3e03f */
[----:B------:R-:W-:Y:S02]  /*0140*/  UIADD3.X UR9, URZ, UR7, URZ, UP0, !UPT ;  /* 0x000000073f097290 */ /* 0x000fe400087fe43f */
[----:B------:R-:W-:-:S07]  /*0150*/  UIADD3.X UR7, URZ, UR7, URZ, UP1, !UPT ;  /* 0x000000073f077290 */ /* 0x000fce0008ffe43f */
[----:B------:R0:W-:Y:S02]  /*0160*/  UTMACCTL.PF [UR8] ;  /* 0x00000000080079b9 */ /* 0x0001e40008040000 */
[----:B------:R0:W-:Y:S02]  /*0170*/  UTMACCTL.PF [UR6] ;  /* 0x00000000060079b9 */ /* 0x0001e40008040000 */
[----:B0-----:R-:W-:Y:S01]  /*0180*/  NOP ;  /* 0x0000000000007918 */ /* 0x001fe20000000000 */
.L_x_1:
[----:B------:R-:W-:Y:S05]  /*0190*/  BSYNC B0 ;  /* 0x0000000000007941 */ /* 0x000fea0003800000 */
.L_x_0:
[----:B------:R-:W0:Y:S01]  /*01a0*/  SHFL.IDX PT, R2, R0, RZ, 0x1f ;  /* 0x00001fff00027589 */ /* 0x000e2200000e0000 */
[----:B------:R-:W-:Y:S01]  /*01b0*/  UISETP.NE.AND UP0, UPT, UR10, 0x3, UPT ;  /* 0x000000030a00788c */ /* 0x000fe2000bf05270 */
[----:B------:R-:W-:Y:S01]  /*01c0*/  ISETP.NE.AND P1, PT, RZ, UR5, PT ;  /* 0x00000005ff007c0c */ /* 0x000fe2000bf25270 */
[----:B------:R-:W-:Y:S02]  /*01d0*/  UIADD3 UR18, UR5, -0x1, URZ ;  /* 0xffffffff05127890 */ /* 0x000fe4000fffe03f */
[----:B------:R-:W-:Y:S02]  /*01e0*/  UISETP.EQ.OR UP0, UPT, UR10, URZ, !UP0 ;  /* 0x0000003f0a00728c */ /* 0x000fe4000c702670 */
[----:B------:R-:W-:Y:S02]  /*01f0*/  UISETP.GE.U32.AND UP1, UPT, UR18, 0x2, UPT ;  /* 0x000000021200788c */ /* 0x000fe4000bf26070 */
[----:B------:R-:W-:-:S04]  /*0200*/  UISETP.EQ.AND UP0, UPT, UR5, URZ, UP0 ;  /* 0x0000003f0500728c */ /* 0x000fc80008702270 */
[----:B------:R-:W-:-:S04]  /*0210*/  USEL UR40, URZ, 0x1, !UP0 ;  /* 0x000000013f287887 */ /* 0x000fc8000c000000 */
[----:B------:R-:W-:Y:S01]  /*0220*/  USEL UR40, UR40, 0x2, UP1 ;  /* 0x0000000228287887 */ /* 0x000fe20008800000 */
[----:B0-----:R-:W-:-:S13]  /*0230*/  ISETP.NE.AND P0, PT, R2, RZ, PT ;  /* 0x000000ff0200720c */ /* 0x001fda0003f05270 */
[----:B------:R-:W-:Y:S05]  /*0240*/  @P0 BRA `(.L_x_2) ;  /* 0x0000000000700947 */ /* 0x000fea0003800000 */
[----:B------:R-:W0:Y:S01]  /*0250*/  S2UR UR8, SR_CgaCtaId ;  /* 0x00000000000879c3 */ /* 0x000e220000008800 */
[----:B------:R-:W-:Y:S01]  /*0260*/  UMOV UR4, 0x400 ;  /* 0x0000040000047882 */ /* 0x000fe20000000000 */
[----:B------:R-:W-:Y:S01]  /*0270*/  UMOV UR5, 0x1 ;  /* 0x0000000100057882 */ /* 0x000fe20000000000 */
[----:B------:R-:W-:Y:S01]  /*0280*/  UMOV UR6, 0x100 ;  /* 0x0000010000067882 */ /* 0x000fe20000000000 */
[----:B------:R-:W-:Y:S01]  /*0290*/  ELECT P0, URZ, PT ;  /* 0x00000000003f782f */ /* 0x000fe20003800000 */
[----:B------:R-:W-:-:S04]  /*02a0*/  UIADD3 UR6, -UR6, 0x100000, URZ ;  /* 0x0010000006067890 */ /* 0x000fc8000fffe13f */
[----:B------:R-:W-:Y:S02]  /*02b0*/  USHF.L.U32 UR7, UR6, 0xb, URZ ;  /* 0x0000000b06077899 */ /* 0x000fe4000800063f */
[----:B------:R-:W-:Y:S02]  /*02c0*/  USHF.L.U32 UR6, UR6, 0x1, URZ ;  /* 0x0000000106067899 */ /* 0x000fe4000800063f */
[----:B0-----:R-:W-:Y:S02]  /*02d0*/  ULEA UR8, UR8, UR4, 0x18 ;  /* 0x0000000408087291 */ /* 0x001fe4000f8ec03f */
[----:B------:R-:W-:-:S04]  /*02e0*/  UIADD3 UR4, -UR5, 0x100000, URZ ;  /* 0x0010000005047890 */ /* 0x000fc8000fffe13f */
[----:B------:R-:W-:Y:S02]  /*02f0*/  USHF.L.U32 UR5, UR4, 0xb, URZ ;  /* 0x0000000b04057899 */ /* 0x000fe4000800063f */
[----:B------:R-:W-:Y:S01]  /*0300*/  USHF.L.U32 UR4, UR4, 0x1, URZ ;  /* 0x0000000104047899 */ /* 0x000fe2000800063f */
[----:B------:R-:W0:Y:S11]  /*0310*/  FENCE.VIEW.ASYNC.S ;  /* 0x00000000000073c6 */ /* 0x000e360000000000 */
[----:B0-----:R0:W1:Y:S01]  /*0320*/  SYNCS.EXCH.64 URZ, [UR8], UR4 ;  /* 0x00000004083f75b2 */ /* 0x0010620008000100 */
[----:B------:R0:W2:Y:S01]  /*0330*/  SYNCS.EXCH.64 URZ, [UR8+0x38], UR6 ;  /* 0x00003806083f75b2 */ /* 0x0000a20008000100 */
[----:B------:R0:W3:Y:S01]  /*0340*/  SYNCS.EXCH.64 URZ, [UR8+0x8], UR4 ;  /* 0x00000804083f75b2 */ /* 0x0000e20008000100 */
[----:B------:R0:W4:Y:S01]  /*0350*/  SYNCS.EXCH.64 URZ, [UR8+0x40], UR6 ;  /* 0x00004006083f75b2 */ /* 0x0001220008000100 */
[----:B------:R0:W0:Y:S01]  /*0360*/  SYNCS.EXCH.64 URZ, [UR8+0x10], UR4 ;  /* 0x00001004083f75b2 */ /* 0x0000220008000100 */
        /* <DEDUP_REMOVED lines=9> */
[----:B------:R-:W-:Y:S01]  /*0400*/  NOP ;  /* 0x0000000000007918 */ /* 0x000fe20000000000 */
.L_x_2:
[----:B------:R-:W5:Y:S01]  /*0410*/  SHFL.IDX PT, R0, R0, RZ, 0x1f ;  /* 0x00001fff00007589 */ /* 0x000f6200000e0000 */
[----:B------:R-:W-:Y:S01]  /*0420*/  ELECT P0, URZ, PT ;  /* 0x00000000003f782f */ /* 0x000fe20003800000 */
[----:B------:R-:W1:Y:S01]  /*0430*/  S2UR UR17, SR_CTAID.Y ;  /* 0x00000000001179c3 */ /* 0x000e620000002600 */
[----:B0-----:R-:W-:Y:S01]  /*0440*/  ULDC UR5, c[0x0][0x65c] ;  /* 0x0001970000057ab9 */ /* 0x001fe20000000800 */
[----:B------:R-:W-:Y:S01]  /*0450*/  UMOV UR12, 0x20 ;  /* 0x00000020000c7882 */ /* 0x000fe20000000000 */
[----:B------:R-:W-:Y:S01]  /*0460*/  UISETP.NE.AND UP2, UPT, UR5, 0x1, UPT ;  /* 0x000000010500788c */ /* 0x000fe2000bf45270 */
[----:B------:R-:W-:Y:S01]  /*0470*/  NOP ;  /* 0x0000000000007918 */ /* 0x000fe20000000000 */
[----:B------:R-:W-:Y:S02]  /*0480*/  NOP ;  /* 0x0000000000007918 */ /* 0x000fe40000000000 */
[----:B------:R-:W-:Y:S01]  /*0490*/  UP2UR UR45, UPR, URZ, 0x4 ;  /* 0x000000043f2d7883 */ /* 0x000fe20008000000 */
[----:B------:R-:W0:Y:S01]  /*04a0*/  S2UR UR4, SR_CTAID.X ;  /* 0x00000000000479c3 */ /* 0x000e220000002500 */
[----:B------:R-:W-:-:S02]  /*04b0*/  PLOP3.LUT P2, PT, PT, PT, UP2, 0x80, 0x0 ;  /* 0x000000000000781c */ /* 0x000fc40003f4f028 */
[----:B------:R-:W-:Y:S02]  /*04c0*/  PLOP3.LUT P4, PT, PT, PT, UP2, 0x80, 0x0 ;  /* 0x000000000000781c */ /* 0x000fe40003f8f028 */
[----:B------:R-:W-:Y:S01]  /*04d0*/  PLOP3.LUT P3, PT, PT, PT, UP2, 0x80, 0x0 ;  /* 0x000000000000781c */ /* 0x000fe20003f6f028 */
[----:B------:R-:W-:Y:S01]  /*04e0*/  @UP2 ULDC UR14, c[0x0][0x10] ;  /* 0x00000400000e2ab9 */ /* 0x000fe20000000800 */
[----:B------:R-:W-:Y:S01]  /*04f0*/  @UP2 UMOV UR9, URZ ;  /* 0x0000003f00092c82 */ /* 0x000fe20008000000 */
[----:B------:R-:W-:Y:S01]  /*0500*/  @!UP2 ULDC UR11, c[0x0][0xc] ;  /* 0x00000300000baab9 */ /* 0x000fe20000000800 */
[----:B-----5:R-:W-:Y:S01]  /*0510*/  ISETP.NE.OR P0, PT, R0, RZ, !P0 ;  /* 0x000000ff0000720c */ /* 0x020fe20004705670 */
[----:B-1----:R-:W-:Y:S02]  /*0520*/  @UP2 UMOV UR7, UR17 ;  /* 0x0000001100072c82 */ /* 0x002fe40008000000 */
[----:B------:R-:W-:Y:S01]  /*0530*/  @UP2 UMOV UR8, UR7 ;  /* 0x0000000700082c82 */ /* 0x000fe20008000000 */
[----:B------:R-:W-:Y:S01]  /*0540*/  @!UP2 UMOV UR7, UR17 ;  /* 0x000000110007ac82 */ /* 0x000fe20008000000 */
[----:B0-----:R-:W-:-:S08]  /*0550*/  @UP2 UIMAD.WIDE.U32 UR14, UR4, UR14, UR8 ;  /* 0x0000000e040e22a5 */ /* 0x001fd0000f8e0008 */
[----:B------:R-:W-:Y:S01]  /*0560*/  VOTEU.ALL UP0, P0 ;  /* 0x00000000003f7886 */ /* 0x000fe20000000000 */
[----:B------:R-:W-:Y:S01]  /*0570*/  VOTEU.ALL UP1, P0 ;  /* 0x00000000003f7886 */ /* 0x000fe20000020000 */
[----:B------:R-:W-:-:S03]  /*0580*/  IMAD.U32 R2, RZ, RZ, UR14 ;  /* 0x0000000eff027e24 */ /* 0x000fc6000f8e00ff */
[----:B------:R-:W0:Y:S01]  /*0590*/  @!UP0 S2UR UR6, SR_CgaCtaId ;  /* 0x00000000000689c3 */ /* 0x000e220000008800 */
[----:B------:R-:W-:Y:S01]  /*05a0*/  @!UP0 UMOV UR5, 0x400 ;  /* 0x0000040000058882 */ /* 0x000fe20000000000 */
[----:B------:R-:W-:-:S04]  /*05b0*/  @!UP0 UIADD3 UR12, -UR12, 0x100000, URZ ;  /* 0x001000000c0c8890 */ /* 0x000fc8000fffe13f */
[----:B------:R-:W-:Y:S02]  /*05c0*/  @!UP0 USHF.L.U32 UR13, UR12, 0xb, URZ ;  /* 0x0000000b0c0d8899 */ /* 0x000fe4000800063f */
[----:B------:R-:W-:Y:S01]  /*05d0*/  @!UP0 USHF.L.U32 UR12, UR12, 0x1, URZ ;  /* 0x000000010c0c8899 */ /* 0x000fe2000800063f */
[----:B------:R-:W-:Y:S01]  /*05e0*/  IMAD.U32 R3, RZ, RZ, UR15 ;  /* 0x0000000fff037e24 */ /* 0x000fe2000f8e00ff */
[----:B0-----:R-:W-:Y:S01]  /*05f0*/  @!UP0 ULEA UR16, UR6, UR5, 0x18 ;  /* 0x0000000506108291 */ /* 0x001fe2000f8ec03f */
[----:B------:R-:W-:Y:S01]  /*0600*/  VOTEU.ALL UP0, P0 ;  /* 0x00000000003f7886 */ /* 0x000fe20000000000 */
[----:B------:R-:W-:Y:S01]  /*0610*/  PLOP3.LUT P0, PT, PT, PT, UP2, 0x80, 0x0 ;  /* 0x000000000000781c */ /* 0x000fe20003f0f028 */
[----:B------:R-:W-:Y:S01]  /*0620*/  UMOV UR5, URZ ;  /* 0x0000003f00057c82 */ /* 0x000fe20008000000 */
[----:B------:R-:W-:Y:S01]  /*0630*/  @UP2 UMOV UR6, URZ ;  /* 0x0000003f00062c82 */ /* 0x000fe20008000000 */
[----:B------:R-:W-:Y:S02]  /*0640*/  @!UP2 UIMAD.WIDE.U32 UR8, UR11, UR7, UR4 ;  /* 0x000000070b08a2a5 */ /* 0x000fe4000f8e0004 */
[----:B------:R-:W-:-:S04]  /*0650*/  @UP2 UIADD3 UR6, UR15, UR6, URZ ;  /* 0x000000060f062290 */ /* 0x000fc8000fffe03f */
[----:B------:R-:W-:Y:S01]  /*0660*/  IMAD.U32 R5, RZ, RZ, UR9 ;  /* 0x00000009ff057e24 */ /* 0x000fe2000f8e00ff */
[----:B------:R-:W0:Y:S02]  /*0670*/  FENCE.VIEW.ASYNC.S ;  /* 0x00000000000073c6 */ /* 0x000e240000000000 */
[----:B0-----:R0:W2:Y:S01]  /*0680*/  @!UP0 SYNCS.EXCH.64 URZ, [UR16+0x80], UR12 ;  /* 0x0000800c103f85b2 */ /* 0x0010a20008000100 */
[----:B------:R-:W-:Y:S02]  /*0690*/  @P2 IMAD.U32 R6, RZ, RZ, UR6 ;  /* 0x00000006ff062e24 */ /* 0x000fe4000f8e00ff */
[----:B------:R-:W-:Y:S01]  /*06a0*/  @P0 IMAD.MOV.U32 R7, RZ, RZ, R2 ;  /* 0x000000ffff070224 */ /* 0x000fe200078e0002 */
[----:B------:R-:W-:Y:S01]  /*06b0*/  MOV R2, UR8 ;  /* 0x0000000800027c02 */ /* 0x000fe20008000f00 */
[----:B------:R-:W-:Y:S02]  /*06c0*/  @!P4 IMAD.MOV.U32 R6, RZ, RZ, R5 ;  /* 0x000000ffff06c224 */ /* 0x000fe400078e0005 */
[----:B------:R-:W-:-:S02]  /*06d0*/  IMAD.U32 R3, RZ, RZ, UR9 ;  /* 0x00000009ff037e24 */ /* 0x000fc4000f8e00ff */
[----:B------:R-:W-:Y:S01]  /*06e0*/  @!P3 IMAD.MOV.U32 R7, RZ, RZ, R2 ;  /* 0x000000ffff07b224 */ /* 0x000fe200078e0002 */
[----:B------:R0:W-:Y:S01]  /*06f0*/  STL [R1+0x200], R6 ;  /* 0x0002000601007387 */ /* 0x0001e20000100800 */
[----:B------:R-:W-:-:S03]  /*0700*/  IMAD.U32 R4, RZ, RZ, UR8 ;  /* 0x00000008ff047e24 */ /* 0x000fc6000f8e00ff */
[----:B------:R0:W-:Y:S01]  /*0710*/  STL [R1+0x204], R7 ;  /* 0x0002040701007387 */ /* 0x0001e20000100800 */
[----:B------:R0:W2:Y:S01]  /*0720*/  @!UP1 SYNCS.EXCH.64 URZ, [UR16+0x88], UR12 ;  /* 0x0000880c103f95b2 */ /* 0x0000a20008000100 */
[----:B------:R-:W-:Y:S01]  /*0730*/  NOP ;  /* 0x0000000000007918 */ /* 0x000fe20000000000 */
[----:B--234-:R-:W-:Y:S06]  /*0740*/  BAR.SYNC.DEFER_BLOCKING 0x0 ;  /* 0x0000000000007b1d */ /* 0x01cfec0000010000 */
[----:B------:R-:W-:Y:S05]  /*0750*/  @!P1 BRA `(.L_x_3) ;  /* 0x0000015400e49947 */ /* 0x000fea0003800000 */
[----:B------:R-:W-:-:S06]  /*0760*/  UISETP.GT.U32.AND UP0, UPT, UR18, 0x1, UPT ;  /* 0x000000011200788c */ /* 0x000fcc000bf04070 */
[----:B------:R-:W-:-:S13]  /*0770*/  PLOP3.LUT P0, PT, PT, PT, UP0, 0x80, 0x0 ;  /* 0x000000000000781c */ /* 0x000fda0003f0f008 */
[----:B0-----:R-:W-:Y:S05]  /*0780*/  @P0 EXIT ;  /* 0x000000000000094d */ /* 0x001fea0003800000 */
[----:B------:R-:W-:Y:S01]  /*0790*/  ULDC.64 UR8, c[0x0][0x650] ;  /* 0x0001940000087ab9 */ /* 0x000fe20000000a00 */
[----:B------:R-:W-:Y:S01]  /*07a0*/  UMOV UR41, 0xffffffff ;  /* 0xffffffff00297882 */ /* 0x000fe20000000000 */
[----:B------:R-:W-:Y:S01]  /*07b0*/  ISETP.GE.U32.AND P0, PT, R7, UR8, PT ;  /* 0x0000000807007c0c */ /* 0x000fe2000bf06070 */
[----:B------:R-:W-:Y:S01]  /*07c0*/  UMOV UR42, 0xffffffff ;  /* 0xffffffff002a7882 */ /* 0x000fe20000000000 */
[----:B------:R-:W-:Y:S01]  /*07d0*/  UMOV UR43, 0xffffffff ;  /* 0xffffffff002b7882 */ /* 0x000fe20000000000 */
[----:B------:R-:W-:Y:S02]  /*07e0*/  PRMT R0, RZ, 0x7610, R0 ;  /* 0x00007610ff007816 */ /* 0x000fe40000000000 */
[----:B------:R-:W-:-:S13]  /*07f0*/  ISETP.GE.U32.AND.EX P0, PT, R6, UR9, PT, P0 ;  /* 0x0000000906007c0c */ /* 0x000fda000bf06100 */
[----:B------:R-:W-:Y:S05]  /*0800*/  @P0 BRA `(.L_x_4) ;  /* 0x0000000400800947 */ /* 0x000fea0003800000 */
[----:B------:R-:W-:Y:S01]  /*0810*/  I2FP.F32.U32 R0, UR4 ;  /* 0x0000000400007c45 */ /* 0x000fe20008201000 */
[----:B------:R-:W-:Y:S01]  /*0820*/  ULDC.64 UR16, c[0x0][0x628] ;  /* 0x00018a0000107ab9 */ /* 0x000fe20000000a00 */
[----:B------:R-:W-:Y:S01]  /*0830*/  ULDC UR6, c[0x0][0x150] ;  /* 0x0000540000067ab9 */ /* 0x000fe20000000800 */
[----:B------:R-:W-:Y:S01]  /*0840*/  ISETP.NE.U32.AND P0, PT, RZ, UR16, PT ;  /* 0x00000010ff007c0c */ /* 0x000fe2000bf05070 */
[----:B------:R-:W-:Y:S01]  /*0850*/  ULDC UR15, c[0x0][0x630] ;  /* 0x00018c00000f7ab9 */ /* 0x000fe20000000800 */
[----:B------:R-:W-:Y:S01]  /*0860*/  FMUL R0, R0, UR6 ;  /* 0x0000000600007c20 */ /* 0x000fe20008400000 */
[----:B------:R-:W-:Y:S01]  /*0870*/  R2UR UR18, R7 ;  /* 0x00000000071272ca */ /* 0x000fe200000e0000 */
[----:B------:R-:W-:Y:S01]  /*0880*/  ULDC UR20, c[0x0][0x154] ;  /* 0x0000550000147ab9 */ /* 0x000fe20000000800 */
[----:B------:R-:W-:Y:S01]  /*0890*/  ISETP.NE.AND.EX P0, PT, RZ, UR17, PT, P0 ;  /* 0x00000011ff007c0c */ /* 0x000fe2000bf05300 */
[----:B------:R0:W1:Y:S01]  /*08a0*/  F2I.U32.TRUNC.NTZ R2, R0 ;  /* 0x0000000000027305 */ /* 0x000062000020f000 */
[----:B------:R-:W-:-:S02]  /*08b0*/  R2UR UR19, R6 ;  /* 0x00000000061372ca */ /* 0x000fc400000e0000 */
[----:B------:R-:W-:Y:S02]  /*08c0*/  R2UR UR8, R7 ;  /* 0x00000000070872ca */ /* 0x000fe400000e0000 */
[----:B------:R-:W-:-:S07]  /*08d0*/  R2UR UR9, R6 ;  /* 0x00000000060972ca */ /* 0x000fce00000e0000 */
[----:B0-----:R-:W-:Y:S08]  /*08e0*/  @!P0 BRA `(.L_x_5) ;  /* 0x0000000000308947 */ /* 0x001ff00003800000 */
[----:B------:R-:W-:Y:S01]  /*08f0*/  R2UR UR8, R7 ;  /* 0x00000000070872ca */ /* 0x000fe200000e0000 */
[----:B------:R-:W-:Y:S01]  /*0900*/  ULDC UR6, c[0x0][0x634] ;  /* 0x00018d0000067ab9 */ /* 0x000fe20000000800 */
[----:B------:R-:W-:-:S11]  /*0910*/  R2UR UR14, R6 ;  /* 0x00000000060e72ca */ /* 0x000fd600000e0000 */
[----:B------:R-:W-:-:S04]  /*0920*/  UIADD3 UR6, UP0, UR8, UR6, URZ ;  /* 0x0000000608067290 */ /* 0x000fc8000ff1e03f */
[----:B------:R-:W-:-:S04]  /*0930*/  UIADD3.X UR14, URZ, UR14, URZ, UP0, !UPT ;  /* 0x0000000e3f0e7290 */ /* 0x000fc800087fe43f */
[----:B------:R-:W-:-:S04]  /*0940*/  UIMAD.WIDE.U32 UR8, UR14, UR16, URZ ;  /* 0x000000100e0872a5 */ /* 0x000fc8000f8e003f */
[----:B------:R-:W-:Y:S02]  /*0950*/  UIMAD.WIDE.U32 UR10, UP0, UR6, UR17, UR8 ;  /* 0x00000011060a72a5 */ /* 0x000fe4000f800008 */
[----:B------:R-:W-:Y:S02]  /*0960*/  UIMAD.WIDE.U32 UR8, UR6, UR16, URZ ;  /* 0x00000010060872a5 */ /* 0x000fe4000f8e003f */
[----:B------:R-:W-:Y:S02]  /*0970*/  UIADD3.X UR13, URZ, URZ, URZ, UP0, !UPT ;  /* 0x0000003f3f0d7290 */ /* 0x000fe400087fe43f */
[----:B------:R-:W-:Y:S01]  /*0980*/  UIADD3 URZ, UP0, UR9, UR10, URZ ;  /* 0x0000000a093f7290 */ /* 0x000fe2000ff1e03f */
[----:B------:R-:W-:-:S03]  /*0990*/  UMOV UR12, UR11 ;  /* 0x0000000b000c7c82 */ /* 0x000fc60008000000 */
[----:B------:R-:W-:-:S12]  /*09a0*/  UIMAD.WIDE.U32.X UR8, UR14, UR17, UR12, UP0 ;  /* 0x000000110e0872a5 */ /* 0x000fd800080e040c */
.L_x_5:
[----:B------:R-:W-:Y:S01]  /*09b0*/  USHF.R.U64 UR43, UR8, UR15, UR9 ;  /* 0x0000000f082b7299 */ /* 0x000fe20008001209 */
[----:B------:R-:W-:Y:S01]  /*09c0*/  I2FP.F32.U32 R0, UR7 ;  /* 0x0000000700007c45 */ /* 0x000fe20008201000 */
[----:B------:R-:W-:Y:S01]  /*09d0*/  USHF.R.U32.HI UR5, URZ, UR15, UR9 ;  /* 0x0000000f3f057299 */ /* 0x000fe20008011609 */
[----:B-1----:R-:W-:Y:S01]  /*09e0*/  R2UR UR12, R2 ;  /* 0x00000000020c72ca */ /* 0x002fe200000e0000 */
[----:B------:R-:W-:Y:S02]  /*09f0*/  UIADD3 UR6, UP0, URZ, -UR43, URZ ;  /* 0x8000002b3f067290 */ /* 0x000fe4000ff1e03f */
[----:B------:R-:W-:Y:S01]  /*0a00*/  FMUL R0, R0, UR20 ;  /* 0x0000001400007c20 */ /* 0x000fe20008400000 */
[----:B------:R-:W-:Y:S01]  /*0a10*/  ULDC.64 UR8, c[0x0][0x620] ;  /* 0x0001880000087ab9 */ /* 0x000fe20000000a00 */
[----:B------:R-:W-:Y:S01]  /*0a20*/  UIADD3.X UR5, URZ, ~UR5, URZ, UP0, !UPT ;  /* 0x800000053f057290 */ /* 0x000fe200087fe43f */
[----:B------:R-:W-:Y:S01]  /*0a30*/  UMOV UR10, UR18 ;  /* 0x00000012000a7c82 */ /* 0x000fe20008000000 */
[----:B------:R-:W-:-:S02]  /*0a40*/  UMOV UR11, UR19 ;  /* 0x00000013000b7c82 */ /* 0x000fc40008000000 */
[----:B------:R-:W-:Y:S01]  /*0a50*/  UIMAD UR5, UR5, UR8, URZ ;  /* 0x00000008050572a4 */ /* 0x000fe2000f8e023f */
[----:B------:R-:W0:Y:S01]  /*0a60*/  F2I.U32.TRUNC.NTZ R0, R0 ;  /* 0x0000000000007305 */ /* 0x000e22000020f000 */
[----:B------:R-:W-:Y:S02]  /*0a70*/  UIMAD.WIDE.U32 UR10, UR6, UR8, UR10 ;  /* 0x00000008060a72a5 */ /* 0x000fe4000f8e000a */
[----:B------:R-:W-:Y:S01]  /*0a80*/  UIMAD UR6, UR6, UR9, UR5 ;  /* 0x00000009060672a4 */ /* 0x000fe2000f8e0205 */
[----:B------:R-:W-:Y:S01]  /*0a90*/  ULDC UR21, c[0x0][0x658] ;  /* 0x0001960000157ab9 */ /* 0x000fe20000000800 */
[----:B------:R-:W-:Y:S02]  /*0aa0*/  UMOV UR19, 0xffffffff ;  /* 0xffffffff00137882 */ /* 0x000fe40000000000 */
[----:B------:R-:W-:Y:S01]  /*0ab0*/  UIADD3 UR6, UR11, UR6, URZ ;  /* 0x000000060b067290 */ /* 0x000fe2000fffe03f */
[----:B------:R-:W-:Y:S01]  /*0ac0*/  ULDC UR15, c[0x0][0x618] ;  /* 0x00018600000f7ab9 */ /* 0x000fe20000000800 */
[----:B------:R-:W-:Y:S01]  /*0ad0*/  ULDC.64 UR8, c[0x0][0x640] ;  /* 0x0001900000087ab9 */ /* 0x000fe20000000a00 */
[----:B------:R-:W-:Y:S01]  /*0ae0*/  USHF.L.U32 UR11, UR19, UR21, URZ ;  /* 0x00000015130b7299 */ /* 0x000fe2000800063f */
[----:B------:R-:W-:Y:S01]  /*0af0*/  ISETP.NE.U32.AND P0, PT, RZ, UR8, PT ;  /* 0x00000008ff007c0c */ /* 0x000fe2000bf05070 */
[----:B------:R-:W-:-:S02]  /*0b00*/  USHF.R.U64 UR19, UR10, UR15, UR6 ;  /* 0x0000000f0a137299 */ /* 0x000fc40008001206 */
[----:B------:R-:W-:Y:S01]  /*0b10*/  USHF.R.U32.HI UR10, URZ, UR15, UR6 ;  /* 0x0000000f3f0a7299 */ /* 0x000fe20008011606 */
[----:B0-----:R-:W-:Y:S01]  /*0b20*/  R2UR UR14, R0 ;  /* 0x00000000000e72ca */ /* 0x001fe200000e0000 */
[----:B------:R-:W-:Y:S01]  /*0b30*/  ULDC UR17, c[0x0][0x608] ;  /* 0x0001820000117ab9 */ /* 0x000fe20000000800 */
[----:B------:R-:W-:Y:S01]  /*0b40*/  ISETP.NE.AND.EX P0, PT, RZ, UR9, PT, P0 ;  /* 0x00000009ff007c0c */ /* 0x000fe2000bf05300 */
[----:B------:R-:W-:Y:S02]  /*0b50*/  USHF.R.U64 UR23, UR19, UR17, UR10 ;  /* 0x0000001113177299 */ /* 0x000fe4000800120a */
[----:B------:R-:W-:Y:S01]  /*0b60*/  USHF.R.U32.HI UR10, URZ, UR17, UR10 ;  /* 0x000000113f0a7299 */ /* 0x000fe2000801160a */
[----:B------:R-:W-:Y:S01]  /*0b70*/  UMOV UR16, 0x1 ;  /* 0x0000000100107882 */ /* 0x000fe20000000000 */
[----:B------:R-:W-:Y:S02]  /*0b80*/  UIADD3 UR12, -UR12, URZ, URZ ;  /* 0x0000003f0c0c7290 */ /* 0x000fe4000fffe13f */
[----:B------:R-:W-:-:S02]  /*0b90*/  USHF.R.U64 UR24, UR23, UR21, UR10 ;  /* 0x0000001517187299 */ /* 0x000fc4000800120a */
[----:B------:R-:W-:Y:S01]  /*0ba0*/  USHF.L.U32 UR6, UR16, UR21, URZ ;  /* 0x0000001510067299 */ /* 0x000fe2000800063f */
[----:B------:R-:W-:Y:S01]  /*0bb0*/  ULDC UR13, c[0x0][0x144] ;  /* 0x00005100000d7ab9 */ /* 0x000fe20000000800 */
[----:B------:R-:W-:Y:S01]  /*0bc0*/  ULDC UR5, c[0x0][0x600] ;  /* 0x0001800000057ab9 */ /* 0x000fe20000000800 */
[----:B------:R-:W-:Y:S02]  /*0bd0*/  ULOP3.LUT UR16, URZ, UR11, URZ, 0x33, !UPT ;  /* 0x0000000b3f107292 */ /* 0x000fe4000f8e333f */
[----:B------:R-:W-:Y:S02]  /*0be0*/  USHF.R.U32.HI UR11, URZ, UR21, UR10 ;  /* 0x000000153f0b7299 */ /* 0x000fe4000801160a */
[----:B------:R-:W-:Y:S02]  /*0bf0*/  UIADD3 UR18, UR5, -0x1, URZ ;  /* 0xffffffff05127890 */ /* 0x000fe4000fffe03f */
[----:B------:R-:W-:Y:S02]  /*0c00*/  UIADD3 UR20, -UR14, URZ, URZ ;  /* 0x0000003f0e147290 */ /* 0x000fe4000fffe13f */
[----:B------:R-:W-:Y:S01]  /*0c10*/  UIMAD UR4, UR13, UR12, UR4 ;  /* 0x0000000c0d0472a4 */ /* 0x000fe2000f8e0204 */
[----:B------:R-:W-:Y:S01]  /*0c20*/  ULDC UR25, c[0x0][0x148] ;  /* 0x0000520000197ab9 */ /* 0x000fe20000000800 */
[----:B------:R-:W-:Y:S01]  /*0c30*/  ULDC UR21, c[0x0][0x648] ;  /* 0x0001920000157ab9 */ /* 0x000fe20000000800 */
[----:B------:R-:W-:Y:S01]  /*0c40*/  ULDC UR22, c[0x0][0x638] ;  /* 0x00018e0000167ab9 */ /* 0x000fe20000000800 */
[----:B------:R-:W-:Y:S01]  /*0c50*/  UMOV UR10, UR24 ;  /* 0x00000018000a7c82 */ /* 0x000fe20008000000 */
[----:B------:R-:W-:Y:S07]  /*0c60*/  @!P0 BRA `(.L_x_6) ;  /* 0x0000000000308947 */ /* 0x000fee0003800000 */
[----:B------:R-:W-:Y:S02]  /*0c70*/  ULDC UR14, c[0x0][0x64c] ;  /* 0x00019300000e7ab9 */ /* 0x000fe40000000800 */
        /* <DEDUP_REMOVED lines=8> */
[----:B------:R-:W-:-:S07]  /*0d00*/  UIMAD.WIDE.U32.X UR8, UR17, UR9, UR14, UP0 ;  /* 0x00000009110872a5 */ /* 0x000fce00080e040e */
[----:B------:R-:W-:Y:S01]  /*0d10*/  UMOV UR10, UR8 ;  /* 0x00000008000a7c82 */ /* 0x000fe20008000000 */
[----:B------:R-:W-:-:S05]  /*0d20*/  UMOV UR11, UR9 ;  /* 0x00000009000b7c82 */ /* 0x000fca0008000000 */
.L_x_6:
[----:B------:R-:W-:Y:S01]  /*0d30*/  UISETP.NE.AND UP0, UPT, UR45, URZ, UPT ;  /* 0x0000003f2d00728c */ /* 0x000fe2000bf05270 */
[----:B------:R-:W-:Y:S01]  /*0d40*/  MOV R0, 0x1 ;  /* 0x0000000100007802 */ /* 0x000fe20000000f00 */
[----:B------:R-:W-:Y:S02]  /*0d50*/  USHF.R.U64 UR8, UR10, UR21, UR11 ;  /* 0x000000150a087299 */ /* 0x000fe4000800120b */
[----:B------:R-:W-:Y:S02]  /*0d60*/  ULOP3.LUT UR16, UR23, UR16, URZ, 0xc0, !UPT ;  /* 0x0000001017107292 */ /* 0x000fe4000f8ec03f */
[----:B------:R-:W-:Y:S02]  /*0d70*/  ULOP3.LUT UR18, UR19, UR18, URZ, 0xc0, !UPT ;  /* 0x0000001213127292 */ /* 0x000fe4000f8ec03f */
[----:B------:R-:W-:-:S03]  /*0d80*/  UIMAD UR16, UR6, UR8, UR16 ;  /* 0x00000008061072a4 */ /* 0x000fc6000f8e0210 */
[----:B------:R-:W-:Y:S02]  /*0d90*/  @UP0 UIMAD UR4, UR25, UR20, UR7 ;  /* 0x00000014190402a4 */ /* 0x000fe4000f8e0207 */
[----:B------:R-:W-:-:S04]  /*0da0*/  UIADD3 UR7, -UR8, URZ, URZ ;  /* 0x0000003f08077290 */ /* 0x000fc8000fffe13f */
[----:B------:R-:W-:-:S03]  /*0db0*/  UIMAD UR6, UR7, UR22, UR24 ;  /* 0x00000016070672a4 */ /* 0x000fc6000f8e0218 */
[----:B------:R-:W-:Y:S01]  /*0dc0*/  ULDC UR7, c[0x0][0x610] ;  /* 0x0001840000077ab9 */ /* 0x000fe20000000800 */
[----:B------:R-:W-:Y:S02]  /*0dd0*/  UIMAD UR6, UR6, UR5, UR18 ;  /* 0x00000005060672a4 */ /* 0x000fe4000f8e0212 */
[----:B------:R-:W-:-:S04]  /*0de0*/  UIMAD UR4, UR16, UR7, UR4 ;  /* 0x00000007100472a4 */ /* 0x000fc8000f8e0204 */
[----:B------:R-:W-:Y:S02]  /*0df0*/  USEL UR42, UR6, UR4, !UP0 ;  /* 0x00000004062a7287 */ /* 0x000fe4000c000000 */
[----:B------:R-:W-:-:S12]  /*0e00*/  USEL UR41, UR4, UR6, !UP0 ;  /* 0x0000000604297287 */ /* 0x000fd8000c000000 */
.L_x_4:
[----:B------:R-:W-:-:S08]  /*0e10*/  NOP ;  /* 0x0000000000007918 */ /* 0x000fd00000000000 */
[----:B------:R-:W0:Y:S02]  /*0e20*/  USETMAXREG.TRY_ALLOC.CTAPOOL UP0, 0xf0 ;  /* 0x000000f0000079c8 */ /* 0x000e240008000600 */
[----:B0-----:R-:W-:-:S13]  /*0e30*/  PLOP3.LUT P0, PT, PT, PT, UP0, 0x80, 0x0 ;  /* 0x000000000000781c */ /* 0x001fda0003f0f008 */
[----:B------:R-:W-:Y:S05]  /*0e40*/  @!P0 BRA `(.L_x_4) ;  /* 0xfffffffc00f08947 */ /* 0x000fea000383ffff */
[----:B------:R-:W-:Y:S01]  /*0e50*/  ULDC.64 UR4, c[0x0][0x598] ;  /* 0x0001660000047ab9 */ /* 0x000fe20000000a00 */
[----:B------:R-:W-:Y:S01]  /*0e60*/  ULDC.64 UR36, c[0x0][0x208] ;  /* 0x0000820000247ab9 */ /* 0x000fe20000000a00 */
[----:B------:R-:W-:-:S04]  /*0e70*/  ISETP.NE.U32.AND P0, PT, RZ, UR4, PT ;  /* 0x00000004ff007c0c */ /* 0x000fc8000bf05070 */
[----:B------:R-:W-:-:S13]  /*0e80*/  ISETP.NE.AND.EX P0, PT, RZ, UR5, PT, P0 ;  /* 0x00000005ff007c0c */ /* 0x000fda000bf05300 */
[----:B------:R-:W-:Y:S05]  /*0e90*/  @!P0 BRA `(.L_x_7) ;  /* 0x00000000001c8947 */ /* 0x000fea0003800000 */
[----:B------:R-:W0:Y:S02]  /*0ea0*/  LDC.64 R2, c[0x0][0x598] ;  /* 0x00016600ff027b82 */ /* 0x000e240000000a00 */
[----:B0-----:R-:W2:Y:S02]  /*0eb0*/  LDG.E.64 R2, desc[UR36][R2.64] ;  /* 0x0000002402027981 */ /* 0x001ea4000c1e1b00 */
[----:B--2---:R-:W-:-:S04]  /*0ec0*/  ISETP.NE.U32.AND P0, PT, R2, RZ, PT ;  /* 0x000000ff0200720c */ /* 0x004fc80003f05070 */
[----:B------:R-:W-:-:S13]  /*0ed0*/  ISETP.NE.AND.EX P0, PT, R3, RZ, PT, P0 ;  /* 0x000000ff0300720c */ /* 0x000fda0003f05300 */
[----:B------:R-:W-:Y:S05]  /*0ee0*/  @!P0 BRA `(.L_x_7) ;  /* 0x0000000000088947 */ /* 0x000fea0003800000 */
[----:B------:R0:W5:Y:S01]  /*0ef0*/  LD.E R2, desc[UR36][R2.64] ;  /* 0x0000002402027980 */ /* 0x000162000c101900 */
[----:B------:R-:W-:Y:S05]  /*0f00*/  BRA `(.L_x_8) ;  /* 0x0000000000247947 */ /* 0x000fea0003800000 */
.L_x_7:
[----:B------:R-:W-:Y:S02]  /*0f10*/  ULDC.64 UR4, c[0x0][0x588] ;  /* 0x0001620000047ab9 */ /* 0x000fe40000000a00 */
[----:B------:R-:W-:-:S04]  /*0f20*/  ISETP.NE.U32.AND P0, PT, RZ, UR4, PT ;  /* 0x00000004ff007c0c */ /* 0x000fc8000bf05070 */
[----:B------:R-:W-:-:S13]  /*0f30*/  ISETP.NE.AND.EX P0, PT, RZ, UR5, PT, P0 ;  /* 0x00000005ff007c0c */ /* 0x000fda000bf05300 */
[----:B------:R-:W-:Y:S05]  /*0f40*/  @!P0 BRA `(.L_x_9) ;  /* 0x00000000000c8947 */ /* 0x000fea0003800000 */
[----:B------:R-:W0:Y:S02]  /*0f50*/  LDC.64 R2, c[0x0][0x588] ;  /* 0x00016200ff027b82 */ /* 0x000e240000000a00 */
[----:B0-----:R1:W5:Y:S01]  /*0f60*/  LDG.E R2, desc[UR36][R2.64] ;  /* 0x0000002402027981 */ /* 0x001362000c1e1900 */
[----:B------:R-:W-:Y:S05]  /*0f70*/  BRA `(.L_x_8) ;  /* 0x0000000000087947 */ /* 0x000fea0003800000 */
.L_x_9:
[----:B------:R-:W-:Y:S02]  /*0f80*/  ULDC UR4, c[0x0][0x580] ;  /* 0x0001600000047ab9 */ /* 0x000fe40000000800 */
[----:B------:R-:W-:-:S07]  /*0f90*/  IMAD.U32 R2, RZ, RZ, UR4 ;  /* 0x00000004ff027e24 */ /* 0x000fce000f8e00ff */
.L_x_8:
[----:B------:R-:W-:Y:S02]  /*0fa0*/  ULDC.64 UR4, c[0x0][0x5a0] ;  /* 0x0001680000047ab9 */ /* 0x000fe40000000a00 */
[----:B------:R-:W-:-:S04]  /*0fb0*/  ISETP.NE.U32.AND P0, PT, RZ, UR4, PT ;  /* 0x00000004ff007c0c */ /* 0x000fc8000bf05070 */
[----:B------:R-:W-:-:S13]  /*0fc0*/  ISETP.NE.AND.EX P0, PT, RZ, UR5, PT, P0 ;  /* 0x00000005ff007c0c */ /* 0x000fda000bf05300 */
[----:B------:R-:W-:Y:S05]  /*0fd0*/  @!P0 BRA `(.L_x_10) ;  /* 0x00000000001c8947 */ /* 0x000fea0003800000 */
[----:B------:R-:W2:Y:S02]  /*0fe0*/  LDC.64 R4, c[0x0][0x5a0] ;  /* 0x00016800ff047b82 */ /* 0x000ea40000000a00 */
[----:B--2---:R-:W2:Y:S02]  /*0ff0*/  LDG.E.64 R4, desc[UR36][R4.64] ;  /* 0x0000002404047981 */ /* 0x004ea4000c1e1b00 */
[----:B--2---:R-:W-:-:S04]  /*1000*/  ISETP.NE.U32.AND P0, PT, R4, RZ, PT ;  /* 0x000000ff0400720c */ /* 0x004fc80003f05070 */
[----:B------:R-:W-:-:S13]  /*1010*/  ISETP.NE.AND.EX P0, PT, R5, RZ, PT, P0 ;  /* 0x000000ff0500720c */ /* 0x000fda0003f05300 */
[----:B------:R-:W-:Y:S05]  /*1020*/  @!P0 BRA `(.L_x_10) ;  /* 0x0000000000088947 */ /* 0x000fea0003800000 */
[----:B------:R2:W5:Y:S01]  /*1030*/  LD.E R16, desc[UR36][R4.64] ;  /* 0x0000002404107980 */ /* 0x000562000c101900 */
[----:B------:R-:W-:Y:S05]  /*1040*/  BRA `(.L_x_11) ;  /* 0x0000000000247947 */ /* 0x000fea0003800000 */
.L_x_10:
[----:B------:R-:W-:Y:S02]  /*1050*/  ULDC.64 UR4, c[0x0][0x590] ;  /* 0x0001640000047ab9 */ /* 0x000fe40000000a00 */
[----:B------:R-:W-:-:S04]  /*1060*/  ISETP.NE.U32.AND P0, PT, RZ, UR4, PT ;  /* 0x00000004ff007c0c */ /* 0x000fc8000bf05070 */
[----:B------:R-:W-:-:S13]  /*1070*/  ISETP.NE.AND.EX P0, PT, RZ, UR5, PT, P0 ;  /* 0x00000005ff007c0c */ /* 0x000fda000bf05300 */
[----:B------:R-:W-:Y:S05]  /*1080*/  @!P0 BRA `(.L_x_12) ;  /* 0x00000000000c8947 */ /* 0x000fea0003800000 */
[----:B------:R-:W2:Y:S02]  /*1090*/  LDC.64 R16, c[0x0][0x590] ;  /* 0x00016400ff107b82 */ /* 0x000ea40000000a00 */
[----:B--2---:R3:W5:Y:S01]  /*10a0*/  LDG.E R16, desc[UR36][R16.64] ;  /* 0x0000002410107981 */ /* 0x004762000c1e1900 */
[----:B------:R-:W-:Y:S05]  /*10b0*/  BRA `(.L_x_11) ;  /* 0x0000000000087947 */ /* 0x000fea0003800000 */
.L_x_12:
[----:B------:R-:W-:Y:S02]  /*10c0*/  ULDC UR4, c[0x0][0x584] ;  /* 0x0001610000047ab9 */ /* 0x000fe40000000800 */
[----:B------:R-:W-:-:S07]  /*10d0*/  IMAD.U32 R16, RZ, RZ, UR4 ;  /* 0x00000004ff107e24 */ /* 0x000fce000f8e00ff */
.L_x_11:
[----:B------:R-:W-:-:S13]  /*10e0*/  LOP3.LUT P0, RZ, R0, 0xff, RZ, 0xc0, !PT ;  /* 0x000000ff00ff7812 */ /* 0x000fda000780c0ff */
[----:B------:R-:W-:Y:S05]  /*10f0*/  @!P0 EXIT ;  /* 0x000000000000894d */ /* 0x000fea0003800000 */
[----:B------:R-:W-:Y:S01]  /*1100*/  ULDC UR4, c[0x0][0x28c] ;  /* 0x0000a30000047ab9 */ /* 0x000fe20000000800 */
[----:B------:R-:W-:Y:S01]  /*1110*/  UMOV UR38, URZ ;  /* 0x0000003f00267c82 */ /* 0x000fe20008000000 */
[----:B------:R-:W-:Y:S01]  /*1120*/  UIADD3 UR4, UR4, 0x1f, URZ ;  /* 0x0000001f04047890 */ /* 0x000fe2000fffe03f */
[----:B------:R-:W-:-:S03]  /*1130*/  UMOV UR39, URZ ;  /* 0x0000003f00277c82 */ /* 0x000fc60008000000 */
[----:B------:R-:W-:-:S04]  /*1140*/  USHF.R.S32.HI UR5, URZ, 0x1f, UR4 ;  /* 0x0000001f3f057899 */ /* 0x000fc80008011404 */
[----:B------:R-:W-:-:S04]  /*1150*/  ULEA.HI UR5, UR5, UR4, URZ, 0x5 ;  /* 0x0000000405057291 */ /* 0x000fc8000f8f283f */
[----:B------:R-:W-:-:S12]  /*1160*/  USHF.R.S32.HI UR44, URZ, 0x5, UR5 ;  /* 0x000000053f2c7899 */ /* 0x000fd80008011405 */
.L_x_540:
[----:B------:R-:W4:Y:S01]  /*1170*/  S2R R0, SR_TID.X ;  /* 0x0000000000007919 */ /* 0x000f220000002100 */
[----:B------:R-:W0:Y:S01]  /*1180*/  S2UR UR6, SR_CgaCtaId ;  /* 0x00000000000679c3 */ /* 0x000e220000008800 */
[----:B------:R-:W-:Y:S02]  /*1190*/  UMOV UR46, 0x400 ;  /* 0x00000400002e7882 */ /* 0x000fe40000000000 */
[----:B0-----:R-:W-:Y:S01]  /*11a0*/  ULEA UR46, UR6, UR46, 0x18 ;  /* 0x0000002e062e7291 */ /* 0x001fe2000f8ec03f */
[----:B----4-:R-:W-:-:S04]  /*11b0*/  LOP3.LUT R0, R0, 0x80, RZ, 0xc0, !PT ;  /* 0x0000008000007812 */ /* 0x010fc800078ec0ff */
[----:B------:R-:W-:-:S06]  /*11c0*/  SHF.R.U32.HI R0, RZ, 0x7, R0 ;  /* 0x00000007ff007819 */ /* 0x000fcc0000011600 */
[----:B------:R-:W0:Y:S02]  /*11d0*/  SHFL.IDX PT, R0, R0, RZ, 0x1f ;  /* 0x00001fff00007589 */ /* 0x000e2400000e0000 */
[----:B0-----:R-:W-:-:S13]  /*11e0*/  R2UR UR4, R0 ;  /* 0x00000000000472ca */ /* 0x001fda00000e0000 */
[----:B------:R-:W-:-:S04]  /*11f0*/  ULEA.HI UR5, UR4, UR4, URZ, 0x1 ;  /* 0x0000000404057291 */ /* 0x000fc8000f8f083f */
[----:B------:R-:W-:-:S04]  /*1200*/  ULOP3.LUT UR5, UR5, 0xffffe, URZ, 0xc0, !UPT ;  /* 0x000ffffe05057892 */ /* 0x000fc8000f8ec03f */
[----:B------:R-:W-:-:S03]  /*1210*/  UIADD3 UR5, UR4, -UR5, URZ ;  /* 0x8000000504057290 */ /* 0x000fc6000fffe03f */
[----:B------:R-:W-:Y:S01]  /*1220*/  ULDC UR4, c[0x0][0x28c] ;  /* 0x0000a30000047ab9 */ /* 0x000fe20000000800 */
[----:B------:R-:W-:Y:S01]  /*1230*/  ULEA UR5, UR5, UR46, 0xc ;  /* 0x0000002e05057291 */ /* 0x000fe2000f8e603f */
[----:B------:R-:W-:-:S03]  /*1240*/  ISETP.LT.AND P0, PT, RZ, UR4, PT ;  /* 0x00000004ff007c0c */ /* 0x000fc6000bf01270 */
[----:B------:R-:W-:-:S04]  /*1250*/  UIADD3 UR5, UR5, 0x180, URZ ;  /* 0x0000018005057890 */ /* 0x000fc8000fffe03f */
[----:B------:R-:W-:-:S04]  /*1260*/  USHF.R.U32.HI UR5, URZ, 0x4, UR5 ;  /* 0x000000043f057899 */ /* 0x000fc80008011605 */
[----:B------:R-:W-:Y:S02]  /*1270*/  ULOP3.LUT UR47, UR5, 0x3fff, URZ, 0xc0, !UPT ;  /* 0x00003fff052f7892 */ /* 0x000fe4000f8ec03f */
[----:B-1-3--:R-:W-:Y:S10]  /*1280*/  @P0 BRA `(.L_x_13) ;  /* 0x0000000000400947 */ /* 0x00aff40003800000 */
[----:B------:R-:W-:Y:S01]  /*1290*/  MOV R0, 0x0 ;  /* 0x0000000000007802 */ /* 0x000fe20000000f00 */
[----:B------:R-:W-:Y:S01]  /*12a0*/  ULDC.64 UR4, c[0x4][0x68] ;  /* 0x01001a0000047ab9 */ /* 0x000fe20000000a00 */
[----:B------:R-:W-:Y:S01]  /*12b0*/  ULDC.64 UR6, c[0x4][0x8] ;  /* 0x0100020000067ab9 */ /* 0x000fe20000000a00 */
[----:B--2---:R-:W-:Y:S01]  /*12c0*/  IMAD.U32 R4, RZ, RZ, UR4 ;  /* 0x00000004ff047e24 */ /* 0x004fe2000f8e00ff */
[----:B------:R0:W2:Y:S01]  /*12d0*/  LDC.64 R14, c[0x4][R0] ;  /* 0x01000000000e7b82 */ /* 0x0000a20000000a00 */
[----:B------:R-:W-:Y:S01]  /*12e0*/  IMAD.U32 R5, RZ, RZ, UR5 ;  /* 0x00000005ff057e24 */ /* 0x000fe2000f8e00ff */
[----:B------:R-:W-:Y:S01]  /*12f0*/  ULDC.64 UR4, c[0x4][0x70] ;  /* 0x01001c0000047ab9 */ /* 0x000fe20000000a00 */
[----:B------:R-:W-:Y:S01]  /*1300*/  IMAD.U32 R10, RZ, RZ, UR6 ;  /* 0x00000006ff0a7e24 */ /* 0x000fe2000f8e00ff */
[----:B------:R-:W-:Y:S01]  /*1310*/  MOV R7, UR5 ;  /* 0x0000000500077c02 */ /* 0x000fe20008000f00 */
[----:B------:R-:W-:Y:S02]  /*1320*/  IMAD.U32 R6, RZ, RZ, UR4 ;  /* 0x00000004ff067e24 */ /* 0x000fe4000f8e00ff */
[----:B------:R-:W-:-:S02]  /*1330*/  IMAD.U32 R11, RZ, RZ, UR7 ;  /* 0x00000007ff0b7e24 */ /* 0x000fc4000f8e00ff */
[----:B------:R-:W-:Y:S02]  /*1340*/  IMAD.MOV.U32 R8, RZ, RZ, 0x1e1 ;  /* 0x000001e1ff087424 */ /* 0x000fe400078e00ff */
[----:B------:R-:W-:Y:S02]  /*1350*/  IMAD.MOV.U32 R12, RZ, RZ, 0x1 ;  /* 0x00000001ff0c7424 */ /* 0x000fe400078e00ff */
[----:B0-----:R-:W-:-:S07]  /*1360*/  IMAD.MOV.U32 R13, RZ, RZ, RZ ;  /* 0x000000ffff0d7224 */ /* 0x001fce00078e00ff */
[----:B------:R-:W-:-:S07]  /*1370*/  LEPC R20, `(.L_x_13) ;  /* 0x000000001014794e */ /* 0x000fce0000000000 */
[----:B-123-5:R-:W-:Y:S05]  /*1380*/  CALL.ABS.NOINC R14 ;  /* 0x000000000e007343 */ /* 0x02efea0003c00000 */
.L_x_13:
[----:B------:R-:W-:-:S06]  /*1390*/  ULOP3.LUT UR4, UR40, 0x1, URZ, 0xfc, !UPT ;  /* 0x0000000128047892 */ /* 0x000fcc000f8efc3f */
[----:B------:R-:W-:-:S04]  /*13a0*/  MOV R0, UR4 ;  /* 0x0000000400007c02 */ /* 0x000fc80008000f00 */
[----:B------:R-:W-:-:S13]  /*13b0*/  ISETP.NE.AND P0, PT, R0, 0x3, PT ;  /* 0x000000030000780c */ /* 0x000fda0003f05270 */
[----:B------:R-:W-:Y:S05]  /*13c0*/  @!P0 BRA `(.L_x_14) ;  /* 0x0000000000048947 */ /* 0x000fea0003800000 */
[----:B------:R-:W-:Y:S01]  /*13d0*/  BPT.TRAP 0x1 ;  /* 0x000000040000795c */ /* 0x000fe20000300000 */
.L_x_14:
[----:B-1----:R-:W-:Y:S02]  /*13e0*/  IMAD.U32 R3, RZ, RZ, UR39 ;  /* 0x00000027ff037e24 */ /* 0x002fe4000f8e00ff */
[----:B------:R-:W-:-:S03]  /*13f0*/  IMAD.U32 R0, RZ, RZ, UR38 ;  /* 0x00000026ff007e24 */ /* 0x000fc6000f8e00ff */
[----:B------:R-:W-:Y:S02]  /*1400*/  LEA R3, R3, UR46, 0x3 ;  /* 0x0000002e03037c11 */ /* 0x000fe4000f8e18ff */
[----:B------:R-:W-:-:S04]  /*1410*/  SHF.L.U32 R0, R0, 0x1f, RZ ;  /* 0x0000001f00007819 */ /* 0x000fc800000006ff */
[----:B------:R0:W1:Y:S01]  /*1420*/  SYNCS.PHASECHK.TRANS64.TRYWAIT P1, [R3+URZ], R0 ;  /* 0x00000000030075a7 */ /* 0x000062000802017f */
[----:B------:R-:W-:Y:S05]  /*1430*/  @!P0 BRA `(.L_x_15) ;  /* 0x0000000000048947 */ /* 0x000fea0003800000 */
[----:B------:R-:W-:Y:S01]  /*1440*/  BPT.TRAP 0x1 ;  /* 0x000000040000795c */ /* 0x000fe20000300000 */
.L_x_15:
[----:B-1----:R-:W-:Y:S05]  /*1450*/  @P1 BRA `(.L_x_16) ;  /* 0x0000000000081947 */ /* 0x002fea0003800000 */
[----:B------:R-:W1:Y:S02]  /*1460*/  SYNCS.PHASECHK.TRANS64.TRYWAIT P1, [R3+URZ], R0 ;  /* 0x00000000030075a7 */ /* 0x000e64000802017f */
[----:B-1----:R-:W-:Y:S05]  /*1470*/  @!P1 BRA `(.L_x_17) ;  /* 0x0000016400049947 */ /* 0x002fea0003800000 */
.L_x_16:
[----:B------:R-:W-:-:S04]  /*1480*/  UISETP.LT.AND UP0, UPT, UR44, 0x1, UPT ;  /* 0x000000012c00788c */ /* 0x000fc8000bf01270 */
[----:B------:R-:W-:-:S04]  /*1490*/  USEL UR4, UR44, 0x1, UP0 ;  /* 0x000000012c047887 */ /* 0x000fc80008000000 */
[----:B------:R-:W-:-:S06]  /*14a0*/  UIADD3 UR4, UR44, -UR4, URZ ;  /* 0x800000042c047290 */ /* 0x000fcc000fffe03f */
[----:B01----:R-:W-:Y:S02]  /*14b0*/  IMAD.U32 R0, RZ, RZ, UR4 ;  /* 0x00000004ff007e24 */ /* 0x003fe4000f8e00ff */
[----:B------:R-:W-:Y:S01]  /*14c0*/  IMAD.U32 R3, RZ, RZ, UR4 ;  /* 0x00000004ff037e24 */ /* 0x000fe2000f8e00ff */
[----:B------:R-:W-:Y:S05]  /*14d0*/  WARPSYNC.ALL ;  /* 0x0000000000007948 */ /* 0x000fea0003800000 */
[----:B------:R-:W-:Y:S01]  /*14e0*/  ISETP.GE.AND P1, PT, R0, 0x1, PT ;  /* 0x000000010000780c */ /* 0x000fe20003f26270 */
[----:B------:R-:W-:Y:S01]  /*14f0*/  UIADD3 UR46, UR46, 0x1c180, URZ ;  /* 0x0001c1802e2e7890 */ /* 0x000fe2000fffe03f */
[----:B------:R-:W-:Y:S01]  /*1500*/  WARPGROUP.ARRIVE ;  /* 0x00000000000079c5 */ /* 0x000fe20000000000 */
[----:B------:R-:W-:-:S02]  /*1510*/  ULOP3.LUT UR8, UR47, 0x10000, URZ, 0xfc, !UPT ;  /* 0x000100002f087892 */ /* 0x000fc4000f8efc3f */
[----:B------:R-:W-:Y:S02]  /*1520*/  USHF.R.U32.HI UR46, URZ, 0x4, UR46 ;  /* 0x000000043f2e7899 */ /* 0x000fe4000801162e */
[----:B------:R-:W-:Y:S02]  /*1530*/  ULEA UR10, UR39, UR8, 0xa ;  /* 0x00000008270a7291 */ /* 0x000fe4000f8e503f */
[----:B------:R-:W-:Y:S01]  /*1540*/  ULOP3.LUT UR9, UR46, 0x3fff, URZ, 0xc0, !UPT ;  /* 0x00003fff2e097892 */ /* 0x000fe2000f8ec03f */
[----:B------:R-:W-:Y:S01]  /*1550*/  UMOV UR5, 0x80000020 ;  /* 0x8000002000057882 */ /* 0x000fe20000000000 */
[----:B------:R-:W-:Y:S02]  /*1560*/  UMOV UR7, 0x80000020 ;  /* 0x8000002000077882 */ /* 0x000fe40000000000 */
[----:B------:R-:W-:Y:S01]  /*1570*/  ULOP3.LUT UR9, UR9, 0x10000, URZ, 0xfc, !UPT ;  /* 0x0001000009097892 */ /* 0x000fe2000f8efc3f */
[----:B------:R-:W-:-:S03]  /*1580*/  UMOV UR4, UR10 ;  /* 0x0000000a00047c82 */ /* 0x000fc60008000000 */
[----:B------:R-:W-:-:S07]  /*1590*/  ULEA UR11, UR39, UR9, 0xa ;  /* 0x00000009270b7291 */ /* 0x000fce000f8e503f */
[----:B------:R-:W-:Y:S02]  /*15a0*/  UMOV UR6, UR11 ;  /* 0x0000000b00067c82 */ /* 0x000fe40008000000 */
[----:B------:R-:W-:Y:S01]  /*15b0*/  HGMMA.64x256x16.F32 R24, gdesc[UR4], RZ, !UPT, gsb0 ;  /* 0x03e00000041879f0 */ /* 0x000fe2000c0008ff */
[----:B------:R-:W-:Y:S01]  /*15c0*/  UIADD3 UR4, UR10, 0x200, URZ ;  /* 0x000002000a047890 */ /* 0x000fe2000fffe03f */
[----:B------:R-:W-:Y:S01]  /*15d0*/  UMOV UR5, 0x80000020 ;  /* 0x8000002000057882 */ /* 0x000fe20000000000 */
[----:B------:R-:W-:Y:S02]  /*15e0*/  WARPGROUP.DEPBAR.LE gsb0, 0x0 ;  /* 0x00008000000079c5 */ /* 0x000fe40000010000 */
[----:B------:R-:W-:Y:S01]  /*15f0*/  STL.64 [R1], R24 ;  /* 0x0000001801007387 */ /* 0x000fe20000100a00 */
[----:B------:R-:W-:Y:S01]  /*1600*/  IMAD.MOV.U32 R235, RZ, RZ, R49 ;  /* 0x000000ffffeb7224 */ /* 0x000fe200078e0031 */
[----:B------:R-:W-:Y:S01]  /*1610*/  MOV R234, R50 ;  /* 0x0000003200ea7202 */ /* 0x000fe20000000f00 */
[----:B------:R-:W-:Y:S01]  /*1620*/  IMAD.MOV.U32 R233, RZ, RZ, R51 ;  /* 0x000000ffffe97224 */ /* 0x000fe200078e0033 */
[----:B------:R-:W-:Y:S01]  /*1630*/  STL.64 [R1+0x8], R26 ;  /* 0x0000081a01007387 */ /* 0x000fe20000100a00 */
        /* <DEDUP_REMOVED lines=53> */
[----:B------:R0:W-:Y:S01]  /*1990*/  STL [R1+0x60], R48 ;  /* 0x0000603001007387 */ /* 0x0001e20000100800 */
[----:B------:R-:W-:-:S02]  /*19a0*/  IMAD.MOV.U32 R168, RZ, RZ, R84 ;  /* 0x000000ffffa87224 */ /* 0x000fc400078e0054 */
[----:B------:R-:W-:Y:S01]  /*19b0*/  IMAD.MOV.U32 R169, RZ, RZ, R85 ;  /* 0x000000ffffa97224 */ /* 0x000fe200078e0055 */
[----:B------:R-:W-:Y:S01]  /*19c0*/  STL [R1+0x2b8], R160 ;  /* 0x0002b8a001007387 */ /* 0x000fe20000100800 */
[----:B------:R-:W-:Y:S02]  /*19d0*/  IMAD.MOV.U32 R171, RZ, RZ, R87 ;  /* 0x000000ffffab7224 */ /* 0x000fe400078e0057 */
[----:B------:R-:W-:Y:S02]  /*19e0*/  IMAD.MOV.U32 R172, RZ, RZ, R88 ;  /* 0x000000ffffac7224 */ /* 0x000fe400078e0058 */
[----:B------:R-:W-:Y:S02]  /*19f0*/  IMAD.MOV.U32 R173, RZ, RZ, R89 ;  /* 0x000000ffffad7224 */ /* 0x000fe400078e0059 */
[----:B------:R-:W-:Y:S02]  /*1a00*/  IMAD.MOV.U32 R174, RZ, RZ, R90 ;  /* 0x000000ffffae7224 */ /* 0x000fe400078e005a */
[----:B------:R-:W-:-:S02]  /*1a10*/  IMAD.MOV.U32 R175, RZ, RZ, R91 ;  /* 0x000000ffffaf7224 */ /* 0x000fc400078e005b */
[----:B------:R-:W-:Y:S02]  /*1a20*/  IMAD.MOV.U32 R177, RZ, RZ, R93 ;  /* 0x000000ffffb17224 */ /* 0x000fe400078e005d */
        /* <DEDUP_REMOVED lines=37> */
[----:B---3--:R-:W-:Y:S02]  /*1c80*/  IMAD.MOV.U32 R17, RZ, RZ, R138 ;  /* 0x000000ffff117224 */ /* 0x008fe400078e008a */
        /* <DEDUP_REMOVED lines=8> */
[----:B--2---:R-:W-:-:S02]  /*1d10*/  IMAD.MOV.U32 R5, RZ, RZ, R149 ;  /* 0x000000ffff057224 */ /* 0x004fc400078e0095 */
[----:B------:R-:W-:Y:S02]  /*1d20*/  IMAD.MOV.U32 R4, RZ, RZ, R150 ;  /* 0x000000ffff047224 */ /* 0x000fe400078e0096 */
[----:B------:R-:W-:Y:S02]  /*1d30*/  IMAD.MOV.U32 R0, RZ, RZ, R151 ;  /* 0x000000ffff007224 */ /* 0x000fe400078e0097 */
[----:B0-----:R-:W-:-:S06]  /*1d40*/  WARPGROUP.ARRIVE ;  /* 0x00000000000079c5 */ /* 0x001fcc0000000000 */
[----:B------:R-:W-:Y:S03]  /*1d50*/  HGMMA.64x256x16.F32 R24, gdesc[UR4], RZ, !UPT, gsb0 ;  /* 0x03e00000041879f0 */ /* 0x000fe6000c0008ff */
[----:B------:R-:W-:Y:S02]  /*1d60*/  WARPGROUP.DEPBAR.LE gsb0, 0x0 ;  /* 0x00008000000079c5 */ /* 0x000fe40000010000 */
[----:B------:R-:W-:Y:S04]  /*1d70*/  STL.64 [R1+0x2b0], R150 ;  /* 0x0002b09601007387 */ /* 0x000fe80000100a00 */
        /* <DEDUP_REMOVED lines=20> */
[----:B------:R0:W-:Y:S04]  /*1ec0*/  STL.64 [R1+0x208], R108 ;  /* 0x0002086c01007387 */ /* 0x0001e80000100a00 */
[----:B0-----:R-:W2:Y:S04]  /*1ed0*/  LDL.LU R108, [R1] ;  /* 0x00000000016c7983 */ /* 0x001ea80000300800 */
[----:B------:R-:W2:Y:S04]  /*1ee0*/  LDL.LU R109, [R1+0x4] ;  /* 0x00000400016d7983 */ /* 0x000ea80000300800 */
        /* <DEDUP_REMOVED lines=22> */
[----:B------:R-:W2:Y:S01]  /*2050*/  LDL.LU R132, [R1+0x60] ;  /* 0x0000600001847983 */ /* 0x000ea20000300800 */
        /* <DEDUP_REMOVED lines=10> */
[----:B------:R-:W-:Y:S01]  /*2100*/  UIADD3 UR4, UR10, 0x2, URZ ;  /* 0x000000020a047890 */ /* 0x000fe2000fffe03f */
[----:B------:R-:W-:Y:S01]  /*2110*/  IMAD.MOV.U32 R140, RZ, RZ, R228 ;  /* 0x000000ffff8c7224 */ /* 0x000fe200078e00e4 */
[----:B------:R-:W-:Y:S01]  /*2120*/  UIADD3 UR6, UR11, 0x2, URZ ;  /* 0x000000020b067890 */ /* 0x000fe2000fffe03f */
[----:B------:R-:W-:Y:S01]  /*2130*/  IMAD.MOV.U32 R141, RZ, RZ, R227 ;  /* 0x000000ffff8d7224 */ /* 0x000fe200078e00e3 */
[----:B------:R-:W-:Y:S01]  /*2140*/  UMOV UR5, 0x80000020 ;  /* 0x8000002000057882 */ /* 0x000fe20000000000 */
[----:B------:R-:W-:Y:S01]  /*2150*/  IMAD.MOV.U32 R142, RZ, RZ, R226 ;  /* 0x000000ffff8e7224 */ /* 0x000fe200078e00e2 */
[----:B------:R-:W-:Y:S01]  /*2160*/  MOV R226, R12 ;  /* 0x0000000c00e27202 */ /* 0x000fe20000000f00 */
[----:B------:R-:W-:Y:S01]  /*2170*/  IMAD.MOV.U32 R143, RZ, RZ, R225 ;  /* 0x000000ffff8f7224 */ /* 0x000fe200078e00e1 */
[----:B------:R-:W-:Y:S01]  /*2180*/  UMOV UR7, 0x80000020 ;  /* 0x8000002000077882 */ /* 0x000fe20000000000 */
[----:B------:R-:W-:-:S02]  /*2190*/  IMAD.MOV.U32 R144, RZ, RZ, R224 ;  /* 0x000000ffff907224 */ /* 0x000fc400078e00e0 */
[----:B------:R-:W-:Y:S02]  /*21a0*/  IMAD.MOV.U32 R146, RZ, RZ, R222 ;  /* 0x000000ffff927224 */ /* 0x000fe400078e00de */
[----:B------:R-:W-:Y:S02]  /*21b0*/  IMAD.MOV.U32 R147, RZ, RZ, R221 ;  /* 0x000000ffff937224 */ /* 0x000fe400078e00dd */
[----:B------:R-:W-:Y:S01]  /*21c0*/  IMAD.MOV.U32 R148, RZ, RZ, R220 ;  /* 0x000000ffff947224 */ /* 0x000fe200078e00dc */
[----:B------:R-:W-:Y:S01]  /*21d0*/  MOV R220, R19 ;  /* 0x0000001300dc7202 */ /* 0x000fe20000000f00 */
        /* <DEDUP_REMOVED lines=19> */
[----:B------:R-:W-:-:S06]  /*2310*/  IMAD.MOV.U32 R235, RZ, RZ, R0 ;  /* 0x000000ffffeb7224 */ /* 0x000fcc00078e0000 */
[----:B--2---:R-:W-:-:S06]  /*2320*/  WARPGROUP.ARRIVE ;  /* 0x00000000000079c5 */ /* 0x004fcc0000000000 */
[----:B------:R-:W-:Y:S03]  /*2330*/  HGMMA.64x256x16.F32 R108, gdesc[UR4], R108, gsb0 ;  /* 0x03e00000046c79f0 */ /* 0x000fe6000800086c */
[----:B------:R-:W-:Y:S02]  /*2340*/  WARPGROUP.DEPBAR.LE gsb0, 0x0 ;  /* 0x00008000000079c5 */ /* 0x000fe40000010000 */
[----:B------:R-:W-:Y:S04]  /*2350*/  STL.64 [R1], R108 ;  /* 0x0000006c01007387 */ /* 0x000fe80000100a00 */
        /* <DEDUP_REMOVED lines=63> */
[----:B0-----:R1:W5:Y:S04]  /*2750*/  LDL.LU R160, [R1+0x2b8] ;  /* 0x0002b80001a07983 */ /* 0x0013680000300800 */
[----:B------:R-:W2:Y:S04]  /*2760*/  LDL.LU.64 R150, [R1+0x2b0] ;  /* 0x0002b00001967983 */ /* 0x000ea80000300a00 */
        /* <DEDUP_REMOVED lines=20> */
[----:B------:R-:W2:Y:S01]  /*28b0*/  LDL.LU.64 R108, [R1+0x208] ;  /* 0x00020800016c7983 */ /* 0x000ea20000300a00 */
[----:B------:R-:W-:Y:S01]  /*28c0*/  UIADD3 UR4, UR10, 0x202, URZ ;  /* 0x000002020a047890 */ /* 0x000fe2000fffe03f */
[----:B------:R-:W-:Y:S01]  /*28d0*/  UMOV UR5, 0x80000020 ;  /* 0x8000002000057882 */ /* 0x000fe20000000000 */
[----:B--2---:R-:W-:-:S07]  /*28e0*/  WARPGROUP.ARRIVE ;  /* 0x00000000000079c5 */ /* 0x004fce0000000000 */
[----:B------:R-:W-:Y:S03]  /*28f0*/  HGMMA.64x256x16.F32 R24, gdesc[UR4], R24, gsb0 ;  /* 0x03e00000041879f0 */ /* 0x000fe60008000818 */
[----:B------:R-:W-:Y:S02]  /*2900*/  WARPGROUP.DEPBAR.LE gsb0, 0x0 ;  /* 0x00008000000079c5 */ /* 0x000fe40000010000 */
[----:B-1----:R-:W-:Y:S05]  /*2910*/  @!P1 BRA `(.L_x_18) ;  /* 0x0000002000909947 */ /* 0x002fea0003800000 */
[----:B------:R-:W-:Y:S02]  /*2920*/  UIADD3 UR4, UR39, 0x1, URZ ;  /* 0x0000000127047890 */ /* 0x000fe4000fffe03f */
[----:B------:R-:W-:Y:S02]  /*2930*/  UMOV UR11, UR39 ;  /* 0x00000027000b7c82 */ /* 0x000fe40008000000 */
[----:B------:R-:W-:-:S04]  /*2940*/  UISETP.NE.AND UP0, UPT, UR4, 0x7, UPT ;  /* 0x000000070400788c */ /* 0x000fc8000bf05270 */
[----:B------:R-:W-:Y:S02]  /*2950*/  USEL UR5, URZ, 0x1, UP0 ;  /* 0x000000013f057887 */ /* 0x000fe40008000000 */
[----:B------:R-:W-:Y:S02]  /*2960*/  USEL UR10, UR4, URZ, UP0 ;  /* 0x0000003f040a7287 */ /* 0x000fe40008000000 */
[----:B------:R-:W-:-:S06]  /*2970*/  ULOP3.LUT UR5, UR38, UR5, URZ, 0x3c, !UPT ;  /* 0x0000000526057292 */ /* 0x000fcc000f8e3c3f */
[----:B------:R-:W-:-:S07]  /*2980*/  IMAD.U32 R0, RZ, RZ, UR5 ;  /* 0x00000005ff007e24 */ /* 0x000fce000f8e00ff */
.L_x_25:
[----:B------:R-:W-:Y:S05]  /*2990*/  @!P0 BRA `(.L_x_19) ;  /* 0x0000000000048947 */ /* 0x000fea0003800000 */
[----:B------:R-:W-:Y:S01]  /*29a0*/  BPT.TRAP 0x1 ;  /* 0x000000040000795c */ /* 0x000fe20000300000 */
.L_x_19:
[----:B------:R-:W0:Y:S01]  /*29b0*/  S2UR UR5, SR_CgaCtaId ;  /* 0x00000000000579c3 */ /* 0x000e220000008800 */
[----:B------:R-:W-:Y:S01]  /*29c0*/  UMOV UR4, 0x400 ;  /* 0x0000040000047882 */ /* 0x000fe20000000000 */
[----:B------:R-:W-:Y:S01]  /*29d0*/  SHF.L.U32 R4, R0, 0x1f, RZ ;  /* 0x0000001f00047819 */ /* 0x000fe200000006ff */
[----:B0-----:R-:W-:-:S04]  /*29e0*/  ULEA UR14, UR5, UR4, 0x18 ;  /* 0x00000004050e7291 */ /* 0x001fc8000f8ec03f */
[----:B------:R-:W-:-:S09]  /*29f0*/  ULEA UR4, UR10, UR14, 0x3 ;  /* 0x0000000e0a047291 */ /* 0x000fd2000f8e183f */
[----:B------:R0:W1:Y:S01]  /*2a00*/  SYNCS.PHASECHK.TRANS64.TRYWAIT P1, [UR4], R4 ;  /* 0x00000004ff0075a7 */ /* 0x0000620008020144 */
[----:B------:R-:W-:Y:S05]  /*2a10*/  @!P0 BRA `(.L_x_20) ;  /* 0x0000000000048947 */ /* 0x000fea0003800000 */
[----:B------:R-:W-:Y:S01]  /*2a20*/  BPT.TRAP 0x1 ;  /* 0x000000040000795c */ /* 0x000fe20000300000 */
.L_x_20:
[----:B-1----:R-:W-:Y:S05]  /*2a30*/  @P1 BRA `(.L_x_21) ;  /* 0x0000000000081947 */ /* 0x002fea0003800000 */
[----:B------:R-:W1:Y:S02]  /*2a40*/  SYNCS.PHASECHK.TRANS64.TRYWAIT P1, [UR4], R4 ;  /* 0x00000004ff0075a7 */ /* 0x000e640008020144 */
[----:B-1----:R-:W-:Y:S05]  /*2a50*/  @!P1 BRA `(.L_x_22) ;  /* 0x0000014c00a09947 */ /* 0x002fea0003800000 */
.L_x_21:
        /* <DEDUP_REMOVED lines=64> */
[----:B--2---:R-:W2:Y:S04]  /*2e60*/  LDL.LU.64 R24, [R1] ;  /* 0x0000000001187983 */ /* 0x004ea80000300a00 */
        /* <DEDUP_REMOVED lines=63> */
[----:B------:R-:W-:-:S02]  /*3260*/  ULEA UR12, UR10, UR8, 0xa ;  /* 0x000000080a0c7291 */ /* 0x000fc4000f8e503f */
[----:B------:R-:W-:Y:S01]  /*3270*/  ULEA UR13, UR10, UR9, 0xa ;  /* 0x000000090a0d7291 */ /* 0x000fe2000f8e503f */
[----:B------:R-:W-:Y:S01]  /*3280*/  UMOV UR5, 0x80000020 ;  /* 0x8000002000057882 */ /* 0x000fe20000000000 */
[----:B------:R-:W-:-:S03]  /*3290*/  UMOV UR7, 0x80000020 ;  /* 0x8000002000077882 */ /* 0x000fc60000000000 */
[----:B------:R-:W-:Y:S02]  /*32a0*/  UMOV UR4, UR12 ;  /* 0x0000000c00047c82 */ /* 0x000fe40008000000 */
[----:B------:R-:W-:Y:S01]  /*32b0*/  UMOV UR6, UR13 ;  /* 0x0000000d00067c82 */ /* 0x000fe20008000000 */
[----:B--2---:R-:W-:-:S06]  /*32c0*/  WARPGROUP.ARRIVE ;  /* 0x00000000000079c5 */ /* 0x004fcc0000000000 */
[----:B------:R-:W-:Y:S03]  /*32d0*/  HGMMA.64x256x16.F32 R24, gdesc[UR4], R24, gsb0 ;  /* 0x03e00000041879f0 */ /* 0x000fe60008000818 */
[----:B------:R-:W-:Y:S02]  /*32e0*/  WARPGROUP.DEPBAR.LE gsb0, 0x0 ;  /* 0x00008000000079c5 */ /* 0x000fe40000010000 */
[----:B------:R-:W-:Y:S01]  /*32f0*/  STL.64 [R1], R24 ;  /* 0x0000001801007387 */ /* 0x000fe20000100a00 */
[----:B-1----:R-:W-:Y:S01]  /*3300*/  IMAD.MOV.U32 R5, RZ, RZ, R150 ;  /* 0x000000ffff057224 */ /* 0x002fe200078e0096 */
[----:B------:R-:W-:Y:S01]  /*3310*/  MOV R8, R147 ;  /* 0x0000009300087202 */ /* 0x000fe20000000f00 */
[----:B0-----:R-:W-:Y:S01]  /*3320*/  IMAD.MOV.U32 R4, RZ, RZ, R151 ;  /* 0x000000ffff047224 */ /* 0x001fe200078e0097 */
        /* <DEDUP_REMOVED lines=44> */
[----:B------:R0:W-:Y:S01]  /*35f0*/  STL.64 [R1+0x60], R48 ;  /* 0x0000603001007387 */ /* 0x0001e20000100a00 */
[----:B------:R-:W-:Y:S01]  /*3600*/  IMAD.MOV.U32 R206, RZ, RZ, R122 ;  /* 0x000000ffffce7224 */ /* 0x000fe200078e007a */
[----:B------:R-:W-:Y:S01]  /*3610*/  MOV R159, R75 ;  /* 0x0000004b009f7202 */ /* 0x000fe20000000f00 */
[----:B------:R-:W-:Y:S01]  /*3620*/  IMAD.MOV.U32 R204, RZ, RZ, R120 ;  /* 0x000000ffffcc7224 */ /* 0x000fe200078e0078 */
[----:B------:R-:W2:Y:S01]  /*3630*/  LDL.LU.64 R150, [R1+0x4b8] ;  /* 0x0004b80001967983 */ /* 0x000ea20000300a00 */
        /* <DEDUP_REMOVED lines=16> */
[----:B------:R-:W-:-:S02]  /*3740*/  IMAD.MOV.U32 R194, RZ, RZ, R110 ;  /* 0x000000ffffc27224 */ /* 0x000fc400078e006e */
[----:B------:R-:W-:Y:S01]  /*3750*/  IMAD.MOV.U32 R192, RZ, RZ, R108 ;  /* 0x000000ffffc07224 */ /* 0x000fe200078e006c */
[----:B------:R-:W2:Y:S01]  /*3760*/  LDL.LU.64 R140, [R1+0x490] ;  /* 0x00049000018c7983 */ /* 0x000ea20000300a00 */
[----:B------:R-:W-:Y:S02]  /*3770*/  IMAD.MOV.U32 R193, RZ, RZ, R109 ;  /* 0x000000ffffc17224 */ /* 0x000fe400078e006d */
[----:B------:R-:W-:Y:S01]  /*3780*/  IMAD.MOV.U32 R190, RZ, RZ, R106 ;  /* 0x000000ffffbe7224 */ /* 0x000fe200078e006a */
[----:B------:R-:W2:Y:S01]  /*3790*/  LDL.LU.64 R138, [R1+0x488] ;  /* 0x00048800018a7983 */ /* 0x000ea20000300a00 */
[----:B------:R-:W-:Y:S02]  /*37a0*/  IMAD.MOV.U32 R191, RZ, RZ, R107 ;  /* 0x000000ffffbf7224 */ /* 0x000fe400078e006b */
        /* <DEDUP_REMOVED lines=68> */
[----:B------:R-:W-:-:S03]  /*3bf0*/  IMAD.MOV.U32 R235, RZ, RZ, R50 ;  /* 0x000000ffffeb7224 */ /* 0x000fc600078e0032 */
        /* <DEDUP_REMOVED lines=21> */
[----:B0-----:R-:W2:Y:S04]  /*3d50*/  LDL.LU.64 R48, [R1+0x320] ;  /* 0x0003200001307983 */ /* 0x001ea80000300a00 */
        /* <DEDUP_REMOVED lines=13> */
[----:B------:R-:W-:-:S02]  /*3e30*/  UMOV UR5, 0x80000020 ;  /* 0x8000002000057882 */ /* 0x000fc40000000000 */
[----:B-----5:R-:W-:Y:S01]  /*3e40*/  STL [R1+0x2b8], R160 ;  /* 0x0002b8a001007387 */ /* 0x020fe20000100800 */
[----:B--2---:R-:W-:-:S06]  /*3e50*/  WARPGROUP.ARRIVE ;  /* 0x00000000000079c5 */ /* 0x004fcc0000000000 */
[----:B------:R-:W-:Y:S03]  /*3e60*/  HGMMA.64x256x16.F32 R24, gdesc[UR4], R24, gsb0 ;  /* 0x03e00000041879f0 */ /* 0x000fe60008000818 */
        /* <DEDUP_REMOVED lines=57> */
[----:B------:R-:W-:-:S02]  /*4200*/  IMAD.MOV.U32 R139, RZ, RZ, R230 ;  /* 0x000000ffff8b7224 */ /* 0x000fc400078e00e6 */
[----:B------:R-:W-:Y:S01]  /*4210*/  IMAD.MOV.U32 R140, RZ, RZ, R229 ;  /* 0x000000ffff8c7224 */ /* 0x000fe200078e00e5 */
[----:B------:R-:W-:Y:S01]  /*4220*/  MOV R229, R10 ;  /* 0x0000000a00e57202 */ /* 0x000fe20000000f00 */
[----:B------:R-:W-:Y:S02]  /*4230*/  IMAD.MOV.U32 R142, RZ, RZ, R227 ;  /* 0x000000ffff8e7224 */ /* 0x000fe400078e00e3 */
[----:B------:R-:W-:Y:S02]  /*4240*/  IMAD.MOV.U32 R143, RZ, RZ, R226 ;  /* 0x000000ffff8f7224 */ /* 0x000fe400078e00e2 */
[----:B------:R-:W-:Y:S02]  /*4250*/  IMAD.MOV.U32 R144, RZ, RZ, R225 ;  /* 0x000000ffff907224 */ /* 0x000fe400078e00e1 */
[----:B------:R-:W-:Y:S02]  /*4260*/  IMAD.MOV.U32 R145, RZ, RZ, R224 ;  /* 0x000000ffff917224 */ /* 0x000fe400078e00e0 */
[----:B------:R-:W-:Y:S01]  /*4270*/  IMAD.MOV.U32 R146, RZ, RZ, R223 ;  /* 0x000000ffff927224 */ /* 0x000fe200078e00df */
[----:B------:R-:W-:Y:S01]  /*4280*/  MOV R223, R17 ;  /* 0x0000001100df7202 */ /* 0x000fe20000000f00 */
[----:B------:R-:W-:-:S02]  /*4290*/  IMAD.MOV.U32 R148, RZ, RZ, R221 ;  /* 0x000000ffff947224 */ /* 0x000fc400078e00dd */
[----:B------:R-:W-:Y:S02]  /*42a0*/  IMAD.MOV.U32 R149, RZ, RZ, R220 ;  /* 0x000000ffff957224 */ /* 0x000fe400078e00dc */
[----:B------:R-:W-:Y:S02]  /*42b0*/  IMAD.MOV.U32 R150, RZ, RZ, R219 ;  /* 0x000000ffff967224 */ /* 0x000fe400078e00db */
[----:B------:R-:W-:Y:S02]  /*42c0*/  IMAD.MOV.U32 R151, RZ, RZ, R218 ;  /* 0x000000ffff977224 */ /* 0x000fe400078e00da */
[----:B------:R-:W-:Y:S01]  /*42d0*/  IMAD.MOV.U32 R160, RZ, RZ, R217 ;  /* 0x000000ffffa07224 */ /* 0x000fe200078e00d9 */
[----:B------:R-:W-:Y:S01]  /*42e0*/  MOV R217, R23 ;  /* 0x0000001700d97202 */ /* 0x000fe20000000f00 */
        /* <DEDUP_REMOVED lines=14> */
[----:B------:R-:W-:Y:S01]  /*43d0*/  IMAD.MOV.U32 R234, RZ, RZ, R5 ;  /* 0x000000ffffea7224 */ /* 0x000fe200078e0005 */
[----:B------:R-:W-:Y:S02]  /*43e0*/  UIADD3 UR4, UR12, 0x2, URZ ;  /* 0x000000020c047890 */ /* 0x000fe4000fffe03f */
[----:B------:R-:W-:Y:S01]  /*43f0*/  UIADD3 UR6, UR13, 0x2, URZ ;  /* 0x000000020d067890 */ /* 0x000fe2000fffe03f */
[----:B------:R-:W-:Y:S01]  /*4400*/  UMOV UR5, 0x80000020 ;  /* 0x8000002000057882 */ /* 0x000fe20000000000 */
[----:B------:R-:W-:Y:S01]  /*4410*/  UMOV UR7, 0x80000020 ;  /* 0x8000002000077882 */ /* 0x000fe20000000000 */
        /* <DEDUP_REMOVED lines=96> */
[----:B------:R-:W-:Y:S01]  /*4a20*/  BPT.TRAP 0x1 ;  /* 0x000000040000795c */ /* 0x000fe20000300000 */
.L_x_23:
[----:B------:R-:W-:Y:S02]  /*4a30*/  UISETP.GT.U32.AND UP0, UPT, UR40, 0x1, UPT ;  /* 0x000000012800788c */ /* 0x000fe4000bf04070 */
[----:B------:R-:W-:-:S04]  /*4a40*/  ULEA UR4, UR11, UR14, 0x3 ;  /* 0x0000000e0b047291 */ /* 0x000fc8000f8e183f */
[----:B------:R-:W-:Y:S01]  /*4a50*/  UIADD3 UR4, UR4, 0x38, URZ ;  /* 0x0000003804047890 */ /* 0x000fe2000fffe03f */
[----:B------:R-:W-:-:S03]  /*4a60*/  PLOP3.LUT P1, PT, PT, PT, UP0, 0x80, 0x0 ;  /* 0x000000000000781c */ /* 0x000fc60003f2f008 */
[----:B------:R-:W-:-:S09]  /*4a70*/  UPRMT UR4, URZ, 0x654, UR4 ;  /* 0x000006543f047896 */ /* 0x000fd20008000004 */
[----:B------:R-:W-:Y:S01]  /*4a80*/  SYNCS.ARRIVE.TRANS64.RED.A1T0 RZ, [UR4], RZ ;  /* 0x000000ffffff79a7 */ /* 0x000fe20008100404 */
[----:B------:R-:W-:Y:S05]  /*4a90*/  @P1 BRA `(.L_x_24) ;  /* 0x0000000000041947 */ /* 0x000fea0003800000 */
[----:B------:R-:W-:Y:S01]  /*4aa0*/  BPT.TRAP 0x1 ;  /* 0x000000040000795c */ /* 0x000fe20000300000 */
.L_x_24:
[----:B------:R-:W-:Y:S01]  /*4ab0*/  UIADD3 UR10, UR10, 0x1, URZ ;  /* 0x000000010a0a7890 */ /* 0x000fe2000fffe03f */
[C---:B------:R-:W-:Y:S01]  /*4ac0*/  ISETP.GT.AND P1, PT, R3.reuse, 0x1, PT ;  /* 0x000000010300780c */ /* 0x040fe20003f24270 */
[----:B------:R-:W-:Y:S01]  /*4ad0*/  UIADD3 UR11, UR11, 0x1, URZ ;  /* 0x000000010b0b7890 */ /* 0x000fe2000fffe03f */
[----:B------:R-:W-:Y:S01]  /*4ae0*/  VIADD R3, R3, 0xffffffff ;  /* 0xffffffff03037836 */ /* 0x000fe20000000000 */
[----:B------:R-:W-:Y:S02]  /*4af0*/  UISETP.NE.AND UP0, UPT, UR10, 0x7, UPT ;  /* 0x000000070a00788c */ /* 0x000fe4000bf05270 */
[----:B------:R-:W-:Y:S02]  /*4b00*/  UISETP.NE.AND UP1, UPT, UR11, 0x7, UPT ;  /* 0x000000070b00788c */ /* 0x000fe4000bf25270 */
[----:B------:R-:W-:Y:S02]  /*4b10*/  USEL UR4, URZ, 0x1, UP0 ;  /* 0x000000013f047887 */ /* 0x000fe40008000000 */
[----:B------:R-:W-:-:S02]  /*4b20*/  USEL UR10, UR10, URZ, UP0 ;  /* 0x0000003f0a0a7287 */ /* 0x000fc40008000000 */
[----:B------:R-:W-:Y:S02]  /*4b30*/  USEL UR11, UR11, URZ, UP1 ;  /* 0x0000003f0b0b7287 */ /* 0x000fe40008800000 */
[----:B------:R-:W-:Y:S01]  /*4b40*/  LOP3.LUT R0, R0, UR4, RZ, 0x3c, !PT ;  /* 0x0000000400007c12 */ /* 0x000fe2000f8e3cff */
[----:B------:R-:W-:Y:S09]  /*4b50*/  @P1 BRA `(.L_x_25) ;  /* 0xffffffdc008c1947 */ /* 0x000ff2000383ffff */
.L_x_18:
[----:B------:R-:W0:Y:S02]  /*4b60*/  LDC R0, c[0x0][0x28c] ;  /* 0x0000a300ff007b82 */ /* 0x000e240000000800 */
[----:B0-----:R-:W-:-:S13]  /*4b70*/  ISETP.GE.AND P1, PT, R0, 0x1, PT ;  /* 0x000000010000780c */ /* 0x001fda0003f26270 */
[----:B------:R-:W-:Y:S05]  /*4b80*/  @!P1 BRA `(.L_x_26) ;  /* 0x0000000000549947 */ /* 0x000fea0003800000 */
[----:B------:R-:W-:Y:S05]  /*4b90*/  @!P0 BRA `(.L_x_27) ;  /* 0x0000000000048947 */ /* 0x000fea0003800000 */
[----:B------:R-:W-:Y:S01]  /*4ba0*/  BPT.TRAP 0x1 ;  /* 0x000000040000795c */ /* 0x000fe20000300000 */
.L_x_27:
[----:B------:R-:W-:Y:S01]  /*4bb0*/  UISETP.LT.AND UP0, UPT, UR44, 0x1, UPT ;  /* 0x000000012c00788c */ /* 0x000fe2000bf01270 */
[----:B------:R-:W0:Y:S03]  /*4bc0*/  S2UR UR7, SR_CgaCtaId ;  /* 0x00000000000779c3 */ /* 0x000e260000008800 */
[----:B------:R-:W-:Y:S02]  /*4bd0*/  USEL UR6, UR44, 0x1, UP0 ;  /* 0x000000012c067887 */ /* 0x000fe40008000000 */
[----:B------:R-:W-:Y:S02]  /*4be0*/  UISETP.GT.U32.AND UP0, UPT, UR40, 0x1, UPT ;  /* 0x000000012800788c */ /* 0x000fe4000bf04070 */
[----:B------:R-:W-:-:S04]  /*4bf0*/  UIADD3 UR6, UR39, UR44, -UR6 ;  /* 0x0000002c27067290 */ /* 0x000fc8000fffe806 */
[----:B------:R-:W-:Y:S01]  /*4c00*/  UIMAD.WIDE.U32 UR4, UR6, 0x24924925, URZ ;  /* 0x24924925060478a5 */ /* 0x000fe2000f8e003f */
[----:B------:R-:W-:-:S03]  /*4c10*/  PLOP3.LUT P0, PT, PT, PT, UP0, 0x80, 0x0 ;  /* 0x000000000000781c */ /* 0x000fc60003f0f008 */
[----:B------:R-:W-:-:S04]  /*4c20*/  UIADD3 UR4, UR6, -UR5, URZ ;  /* 0x8000000506047290 */ /* 0x000fc8000fffe03f */
[----:B------:R-:W-:-:S03]  /*4c30*/  ULEA.HI UR4, UR4, UR5, URZ, 0x1f ;  /* 0x0000000504047291 */ /* 0x000fc6000f8ff83f */
[----:B------:R-:W-:Y:S01]  /*4c40*/  UMOV UR5, 0x400 ;  /* 0x0000040000057882 */ /* 0x000fe20000000000 */
[----:B------:R-:W-:Y:S02]  /*4c50*/  USHF.R.U32.HI UR4, URZ, 0x2, UR4 ;  /* 0x000000023f047899 */ /* 0x000fe40008011604 */
[----:B0-----:R-:W-:Y:S02]  /*4c60*/  ULEA UR5, UR7, UR5, 0x18 ;  /* 0x0000000507057291 */ /* 0x001fe4000f8ec03f */
[----:B------:R-:W-:-:S04]  /*4c70*/  UIMAD UR4, UR4, -0x7, UR6 ;  /* 0xfffffff9040478a4 */ /* 0x000fc8000f8e0206 */
[----:B------:R-:W-:-:S04]  /*4c80*/  ULEA UR4, UR4, UR5, 0x3 ;  /* 0x0000000504047291 */ /* 0x000fc8000f8e183f */
[----:B------:R-:W-:-:S04]  /*4c90*/  UIADD3 UR4, UR4, 0x38, URZ ;  /* 0x0000003804047890 */ /* 0x000fc8000fffe03f */
[----:B------:R-:W-:-:S09]  /*4ca0*/  UPRMT UR4, URZ, 0x654, UR4 ;  /* 0x000006543f047896 */ /* 0x000fd20008000004 */
[----:B------:R-:W-:Y:S01]  /*4cb0*/  SYNCS.ARRIVE.TRANS64.RED.A1T0 RZ, [UR4], RZ ;  /* 0x000000ffffff79a7 */ /* 0x000fe20008100404 */
[----:B------:R-:W-:Y:S05]  /*4cc0*/  @P0 BRA `(.L_x_26) ;  /* 0x0000000000040947 */ /* 0x000fea0003800000 */
[----:B------:R-:W-:Y:S01]  /*4cd0*/  BPT.TRAP 0x1 ;  /* 0x000000040000795c */ /* 0x000fe20000300000 */
.L_x_26:
[----:B------:R-:W0:Y:S01]  /*4ce0*/  S2R R8, SR_TID.X ;  /* 0x0000000000087919 */ /* 0x000e220000002100 */
[----:B-----5:R-:W-:Y:S01]  /*4cf0*/  LOP3.LUT R4, R160, 0x1, RZ, 0xc0, !PT ;  /* 0x00000001a0047812 */ /* 0x020fe200078ec0ff */
[----:B------:R-:W-:Y:S01]  /*4d00*/  IMAD.MOV.U32 R19, RZ, RZ, 0x6540 ;  /* 0x00006540ff137424 */ /* 0x000fe200078e00ff */
[----:B------:R-:W-:Y:S01]  /*4d10*/  USHF.R.S32.HI UR10, URZ, 0x1f, UR43 ;  /* 0x0000001f3f0a7899 */ /* 0x000fe2000801142b */
[----:B------:R-:W-:Y:S02]  /*4d20*/  ULDC.64 UR8, c[0x0][0x5d0] ;  /* 0x0001740000087ab9 */ /* 0x000fe40000000a00 */
[----:B------:R-:W-:Y:S01]  /*4d30*/  IMAD.SHL.U32 R3, R4, 0x40, RZ ;  /* 0x0000004004037824 */ /* 0x000fe200078e00ff */
[----:B------:R-:W-:Y:S02]  /*4d40*/  UIMAD UR4, UR10, UR8, URZ ;  /* 0x000000080a0472a4 */ /* 0x000fe4000f8e023f */
[----:B------:R-:W-:Y:S01]  /*4d50*/  IMAD.U32 R6, RZ, RZ, UR8 ;  /* 0x00000008ff067e24 */ /* 0x000fe2000f8e00ff */
[----:B------:R-:W-:Y:S01]  /*4d60*/  UIMAD.WIDE UR6, UR41, 0x100, URZ ;  /* 0x00000100290678a5 */ /* 0x000fe2000f8e023f */
[----:B------:R-:W-:Y:S01]  /*4d70*/  ULDC UR8, c[0x0][0x288] ;  /* 0x0000a20000087ab9 */ /* 0x000fe20000000800 */
[----:B------:R-:W-:-:S02]  /*4d80*/  UIMAD UR4, UR43, UR9, UR4 ;  /* 0x000000092b0472a4 */ /* 0x000fc4000f8e0204 */
[----:B------:R-:W-:Y:S01]  /*4d90*/  USHF.L.U32 UR41, UR41, 0x8, URZ ;  /* 0x0000000829297899 */ /* 0x000fe2000800063f */
[----:B------:R-:W-:Y:S01]  /*4da0*/  ULDC UR9, c[0x0][0x284] ;  /* 0x0000a10000097ab9 */ /* 0x000fe20000000800 */
[----:B------:R-:W-:Y:S01]  /*4db0*/  UIADD3 UR39, UR44, UR39, URZ ;  /* 0x000000272c277290 */ /* 0x000fe2000fffe03f */
[----:B------:R-:W-:Y:S01]  /*4dc0*/  IMAD.U32 R17, RZ, RZ, UR9 ;  /* 0x00000009ff117e24 */ /* 0x000fe2000f8e00ff */
[----:B------:R-:W-:Y:S02]  /*4dd0*/  UISETP.GE.U32.AND UP1, UPT, UR44, 0x7, UPT ;  /* 0x000000072c00788c */ /* 0x000fe4000bf26070 */
[----:B------:R-:W-:-:S04]  /*4de0*/  UISETP.GT.U32.AND UP0, UPT, UR39, 0x6, UPT ;  /* 0x000000062700788c */ /* 0x000fc8000bf04070 */
[----:B------:R-:W-:Y:S01]  /*4df0*/  UISETP.LT.U32.AND UP0, UPT, UR44, 0x7, UP0 ;  /* 0x000000072c00788c */ /* 0x000fe20008701070 */
[C---:B0-----:R-:W-:Y:S01]  /*4e00*/  IMAD.SHL.U32 R18, R8.reuse, 0x2, RZ ;  /* 0x0000000208127824 */ /* 0x041fe200078e00ff */
[----:B------:R-:W-:Y:S02]  /*4e10*/  SHF.R.U32.HI R0, RZ, 0x2, R8 ;  /* 0x00000002ff007819 */ /* 0x000fe40000011608 */
[----:B------:R-:W-:Y:S02]  /*4e20*/  LOP3.LUT R5, R8, 0x60, RZ, 0xc0, !PT ;  /* 0x0000006008057812 */ /* 0x000fe400078ec0ff */
[----:B------:R-:W-:Y:S02]  /*4e30*/  LOP3.LUT R18, R18, 0x6, RZ, 0xc0, !PT ;  /* 0x0000000612127812 */ /* 0x000fe400078ec0ff */
[----:B------:R-:W-:Y:S02]  /*4e40*/  LOP3.LUT R0, R0, 0x7, RZ, 0xc0, !PT ;  /* 0x0000000700007812 */ /* 0x000fe400078ec0ff */
[----:B------:R-:W-:Y:S01]  /*4e50*/  PRMT R18, R18, R19, UR42 ;  /* 0x0000002a12127e16 */ /* 0x000fe20008000013 */
[----:B------:R-:W-:Y:S01]  /*4e60*/  USHF.L.U32 UR42, UR42, 0x8, URZ ;  /* 0x000000082a2a7899 */ /* 0x000fe2000800063f */
[----:B------:R-:W-:-:S02]  /*4e70*/  SHF.R.U32.HI R5, RZ, 0x1, R5 ;  /* 0x00000001ff057819 */ /* 0x000fc40000011605 */
[----:B------:R-:W-:Y:S01]  /*4e80*/  SHF.R.S32.HI R19, RZ, 0x1f, R18 ;  /* 0x0000001fff137819 */ /* 0x000fe20000011412 */
[----:B------:R-:W-:Y:S01]  /*4e90*/  UISETP.GE.AND UP2, UPT, UR42, UR8, UPT ;  /* 0x000000082a00728c */ /* 0x000fe2000bf46270 */
[--C-:B------:R-:W-:Y:S02]  /*4ea0*/  LOP3.LUT R3, R3, 0x40, R0.reuse, 0xe2, !PT ;  /* 0x0000004003037812 */ /* 0x100fe400078ee200 */
[----:B------:R-:W-:Y:S01]  /*4eb0*/  IADD3 R0, RZ, -R5, -R0 ;  /* 0x80000005ff007210 */ /* 0x000fe20007ffe800 */
[----:B------:R-:W-:Y:S01]  /*4ec0*/  IMAD.WIDE.U32 R6, R6, UR43, R18 ;  /* 0x0000002b06067c25 */ /* 0x000fe2000f8e0012 */
[----:B------:R-:W-:Y:S01]  /*4ed0*/  UISETP.GE.OR UP2, UPT, UR41, UR9, UP2 ;  /* 0x000000092900728c */ /* 0x000fe20009746670 */
[----:B------:R-:W-:Y:S02]  /*4ee0*/  LOP3.LUT R3, R3, UR6, R5, 0xfe, !PT ;  /* 0x0000000603037c12 */ /* 0x000fe4000f8efe05 */
[----:B------:R-:W-:Y:S01]  /*4ef0*/  IMAD R0, R4, -0x40, R0 ;  /* 0xffffffc004007824 */ /* 0x000fe200078e0200 */
[----:B------:R-:W-:Y:S01]  /*4f00*/  IADD3 R7, R7, UR4, RZ ;  /* 0x0000000407077c10 */ /* 0x000fe2000fffe0ff */
[----:B------:R-:W-:Y:S01]  /*4f10*/  UIMAD.WIDE.U32 UR4, UR39, 0x24924925, URZ ;  /* 0x24924925270478a5 */ /* 0x000fe2000f8e003f */
[----:B------:R-:W-:Y:S01]  /*4f20*/  IMAD.MOV.U32 R4, RZ, RZ, -0x2 ;  /* 0xfffffffeff047424 */ /* 0x000fe200078e00ff */
[----:B------:R-:W-:-:S02]  /*4f30*/  PLOP3.LUT P0, PT, PT, PT, UP2, 0x80, 0x0 ;  /* 0x000000000000781c */ /* 0x000fc40003f0f028 */
[----:B------:R-:W-:Y:S01]  /*4f40*/  IADD3 R17, R17, -UR41, R0 ;  /* 0x8000002911117c10 */ /* 0x000fe2000fffe000 */
[----:B------:R-:W-:Y:S01]  /*4f50*/  UIADD3 UR4, UR39, -UR5, URZ ;  /* 0x8000000527047290 */ /* 0x000fe2000fffe03f */
[----:B------:R-:W-:Y:S01]  /*4f60*/  LOP3.LUT R0, R8, 0x3, RZ, 0xc0, !PT ;  /* 0x0000000308007812 */ /* 0x000fe200078ec0ff */
[----:B------:R-:W-:Y:S02]  /*4f70*/  UMOV UR41, 0xffffffff ;  /* 0xffffffff00297882 */ /* 0x000fe40000000000 */
[----:B------:R-:W-:Y:S02]  /*4f80*/  ULEA.HI UR4, UR4, UR5, URZ, 0x1f ;  /* 0x0000000504047291 */ /* 0x000fe4000f8ff83f */
[----:B------:R-:W-:Y:S01]  /*4f90*/  IMAD R0, R0, R4, UR8 ;  /* 0x0000000800007e24 */ /* 0x000fe2000f8e0204 */
[----:B------:R-:W-:Y:S02]  /*4fa0*/  USEL UR8, URZ, 0x1, !UP0 ;  /* 0x000000013f087887 */ /* 0x000fe4000c000000 */
[----:B------:R-:W-:Y:S01]  /*4fb0*/  USHF.R.U32.HI UR4, URZ, 0x2, UR4 ;  /* 0x000000023f047899 */ /* 0x000fe20008011604 */
[----:B------:R-:W-:Y:S01]  /*4fc0*/  VIADD R0, R0, -UR42 ;  /* 0x8000002a00007c36 */ /* 0x000fe20008000000 */
[----:B------:R-:W-:-:S02]  /*4fd0*/  ULOP3.LUT UR38, UR38, UR8, URZ, 0x3c, !UPT ;  /* 0x0000000826267292 */ /* 0x000fc4000f8e3c3f */
[----:B------:R-:W-:Y:S02]  /*4fe0*/  UIMAD UR39, UR4, -0x7, UR39 ;  /* 0xfffffff9042778a4 */ /* 0x000fe4000f8e0227 */
[----:B------:R-:W-:Y:S01]  /*4ff0*/  @UP1 ULOP3.LUT UR38, UR38, 0x1, UR4, 0x78, !UPT ;  /* 0x0000000126261892 */ /* 0x000fe2000f8e7804 */
[----:B------:R-:W-:Y:S11]  /*5000*/  @P0 BRA `(.L_x_28) ;  /* 0x0000010400d80947 */ /* 0x000ff60003800000 */
[----:B------:R-:W-:Y:S01]  /*5010*/  FSETP.NEU.AND P0, PT, R16, RZ, PT ;  /* 0x000000ff1000720b */ /* 0x000fe20003f0d000 */
[----:B------:R-:W-:Y:S01]  /*5020*/  ULDC.64 UR8, c[0x0][0x5c8] ;  /* 0x0001720000087ab9 */ /* 0x000fe20000000a00 */
[----:B------:R-:W-:Y:S01]  /*5030*/  ISETP.GT.AND P3, PT, R17, RZ, PT ;  /* 0x000000ff1100720c */ /* 0x000fe20003f64270 */
[----:B------:R-:W-:Y:S01]  /*5040*/  UIMAD UR4, UR7, UR8, URZ ;  /* 0x00000008070472a4 */ /* 0x000fe2000f8e023f */
[----:B------:R-:W-:Y:S01]  /*5050*/  IMAD.U32 R10, RZ, RZ, UR9 ;  /* 0x00000009ff0a7e24 */ /* 0x000fe2000f8e00ff */
[----:B------:R-:W-:Y:S01]  /*5060*/  BSSY B0, `(.L_x_28) ;  /* 0x0001070000007945 */ /* 0x000fe20003800000 */
[----:B------:R-:W-:Y:S01]  /*5070*/  IMAD.WIDE.U32 R6, R3, UR8, R6 ;  /* 0x0000000803067c25 */ /* 0x000fe2000f8e0006 */
[----:B------:R-:W-:-:S03]  /*5080*/  ISETP.GT.AND P1, PT, R0, RZ, P3 ;  /* 0x000000ff0000720c */ /* 0x000fc60001f24270 */
[----:B------:R-:W-:-:S04]  /*5090*/  IMAD R10, R3, R10, UR4 ;  /* 0x00000004030a7e24 */ /* 0x000fc8000f8e020a */
[----:B------:R-:W-:Y:S01]  /*50a0*/  IMAD.IADD R10, R7, 0x1, R10 ;  /* 0x00000001070a7824 */ /* 0x000fe200078e020a */
[----:B------:R-:W-:Y:S06]  /*50b0*/  @!P0 BRA `(.L_x_29) ;  /* 0x000000b800108947 */ /* 0x000fec0003800000 */
[----:B------:R-:W0:Y:S01]  /*50c0*/  LDC.64 R22, c[0x0][0x5b8] ;  /* 0x00016e00ff167b82 */ /* 0x000e220000000a00 */
[----:B------:R-:W2:Y:S01]  /*50d0*/  LDL.LU R11, [R1] ;  /* 0x00000000010b7983 */ /* 0x000ea20000300800 */
[----:B------:R-:W-:-:S06]  /*50e0*/  ULDC.64 UR4, c[0x0][0x5c0] ;  /* 0x0001700000047ab9 */ /* 0x000fcc0000000a00 */
[----:B------:R-:W1:Y:S08]  /*50f0*/  LDC.64 R14, c[0x0][0x5b0] ;  /* 0x00016c00ff0e7b82 */ /* 0x000e700000000a00 */
[----:B------:R-:W3:Y:S01]  /*5100*/  LDC.64 R12, c[0x0][0x5a8] ;  /* 0x00016a00ff0c7b82 */ /* 0x000ee20000000a00 */
[C---:B0-----:R-:W-:Y:S02]  /*5110*/  IMAD R157, R22.reuse, UR10, RZ ;  /* 0x0000000a169d7c24 */ /* 0x041fe4000f8e02ff */
[----:B------:R-:W-:-:S04]  /*5120*/  IMAD.WIDE.U32 R152, R22, UR43, R18 ;  /* 0x0000002b16987c25 */ /* 0x000fc8000f8e0012 */
[----:B------:R-:W-:Y:S02]  /*5130*/  IMAD R157, R23, UR43, R157 ;  /* 0x0000002b179d7c24 */ /* 0x000fe4000f8e029d */
[----:B-1----:R-:W-:Y:S02]  /*5140*/  IMAD R156, R14, UR7, RZ ;  /* 0x000000070e9c7c24 */ /* 0x002fe4000f8e02ff */
[----:B------:R-:W-:Y:S01]  /*5150*/  IMAD.MOV.U32 R20, RZ, RZ, R152 ;  /* 0x000000ffff147224 */ /* 0x000fe200078e0098 */
[----:B------:R-:W-:Y:S01]  /*5160*/  IADD3 R21, R153, R157, RZ ;  /* 0x0000009d99157210 */ /* 0x000fe20007ffe0ff */
[C---:B------:R-:W-:Y:S02]  /*5170*/  IMAD R156, R3.reuse, R15, R156 ;  /* 0x0000000f039c7224 */ /* 0x040fe400078e029c */
[----:B------:R-:W-:-:S04]  /*5180*/  IMAD.WIDE.U32 R4, R3, R14, R20 ;  /* 0x0000000e03047225 */ /* 0x000fc800078e0014 */
[----:B------:R-:W-:Y:S01]  /*5190*/  IMAD.IADD R5, R5, 0x1, R156 ;  /* 0x0000000105057824 */ /* 0x000fe200078e029c */
[----:B---3--:R-:W-:-:S04]  /*51a0*/  LEA R8, P0, R4, R12, 0x1 ;  /* 0x0000000c04087211 */ /* 0x008fc800078008ff */
[----:B------:R-:W-:-:S05]  /*51b0*/  LEA.HI.X R9, R4, R13, R5, 0x1, P0 ;  /* 0x0000000d04097211 */ /* 0x000fca00000f0c05 */
[----:B------:R-:W3:Y:S01]  /*51c0*/  @P1 LDG.E.LTC128B.U16 R23, desc[UR36][R8.64] ;  /* 0x0000002408171981 */ /* 0x000ee2000c1e1520 */
[----:B------:R-:W-:Y:S01]  /*51d0*/  BSSY B1, `(.L_x_30) ;  /* 0x0000011000017945 */ /* 0x000fe20003800000 */
[----:B---3--:R-:W-:-:S05]  /*51e0*/  HADD2.F32 R4, -RZ, R23.H0_H0 ;  /* 0x20000017ff047230 */ /* 0x008fca0000004100 */
[----:B------:R-:W-:-:S04]  /*51f0*/  FMUL R4, R4, R16 ;  /* 0x0000001004047220 */ /* 0x000fc80000400000 */
[----:B--2---:R-:W-:Y:S01]  /*5200*/  FFMA R7, R11, R2, R4 ;  /* 0x000000020b077223 */ /* 0x004fe20000000004 */
[----:B------:R-:W-:-:S04]  /*5210*/  LEA R4, P0, R6, UR4, 0x1 ;  /* 0x0000000406047c11 */ /* 0x000fc8000f8008ff */
[----:B------:R-:W-:Y:S02]  /*5220*/  LEA.HI.X R5, R6, UR5, R10, 0x1, P0 ;  /* 0x0000000506057c11 */ /* 0x000fe400080f0c0a */
[----:B------:R-:W-:-:S05]  /*5230*/  F2FP.F16.F32.PACK_AB R6, RZ, R7 ;  /* 0x00000007ff06723e */ /* 0x000fca00000000ff */
[----:B------:R0:W-:Y:S02]  /*5240*/  @P1 STG.E.U16 desc[UR36][R4.64], R6 ;  /* 0x0000000604001986 */ /* 0x0001e4000c101524 */
[----:B0-----:R-:W-:-:S04]  /*5250*/  IMAD.WIDE.U32 R6, R3, R14, R18 ;  /* 0x0000000e03067225 */ /* 0x001fc800078e0012 */
[----:B------:R-:W-:Y:S02]  /*5260*/  IMAD.IADD R7, R156, 0x1, R7 ;  /* 0x000000019c077824 */ /* 0x000fe400078e0207 */
[----:B------:R-:W-:-:S04]  /*5270*/  IMAD.WIDE.U32 R6, R22, UR43, R6 ;  /* 0x0000002b16067c25 */ /* 0x000fc8000f8e0006 */
[----:B------:R-:W-:Y:S01]  /*5280*/  IMAD.IADD R7, R157, 0x1, R7 ;  /* 0x000000019d077824 */ /* 0x000fe200078e0207 */
[----:B------:R-:W-:-:S04]  /*5290*/  LEA R10, P0, R6, R12, 0x1 ;  /* 0x0000000c060a7211 */ /* 0x000fc800078008ff */
[----:B------:R-:W-:Y:S02]  /*52a0*/  LEA.HI.X R11, R6, R13, R7, 0x1, P0 ;  /* 0x0000000d060b7211 */ /* 0x000fe400000f0c07 */
[----:B------:R-:W-:-:S13]  /*52b0*/  ISETP.GT.AND P0, PT, R0, 0x1, P3 ;  /* 0x000000010000780c */ /* 0x000fda0001f04270 */
[----:B------:R-:W-:Y:S05]  /*52c0*/  @!P0 BRA `(.L_x_31) ;  /* 0x0000000000048947 */ /* 0x000fea0003800000 */
[----:B------:R0:W5:Y:S02]  /*52d0*/  LDG.E.LTC128B.U16 R23, desc[UR36][R10.64+0x2] ;  /* 0x000002240a177981 */ /* 0x000164000c1e1520 */
.L_x_31:
[----:B------:R-:W-:Y:S05]  /*52e0*/  BSYNC B1 ;  /* 0x0000000000017941 */ /* 0x000fea0003800000 */
.L_x_30:
[----:B------:R-:W2:Y:S01]  /*52f0*/  LDL.LU R7, [R1+0x4] ;  /* 0x0000040001077983 */ /* 0x000ea20000300800 */
[----:B-----5:R-:W-:Y:S01]  /*5300*/  HADD2.F32 R6, -RZ, R23.H0_H0 ;  /* 0x20000017ff067230 */ /* 0x020fe20000004100 */
[C---:B------:R-:W-:Y:S01]  /*5310*/  SHF.L.U64.HI R155, R14.reuse, 0x3, R15 ;  /* 0x000000030e9b7819 */ /* 0x040fe2000001020f */
[----:B------:R-:W-:Y:S01]  /*5320*/  IMAD.SHL.U32 R154, R14, 0x8, RZ ;  /* 0x000000080e9a7824 */ /* 0x000fe200078e00ff */
[----:B------:R-:W3:Y:S02]  /*5330*/  LDL.LU R158, [R1+0x8] ;  /* 0x00000800019e7983 */ /* 0x000ee40000300800 */
[----:B------:R-:W-:-:S04]  /*5340*/  FMUL R6, R6, R16 ;  /* 0x0000001006067220 */ /* 0x000fc80000400000 */
[----:B--2---:R-:W-:-:S05]  /*5350*/  FFMA R6, R7, R2, R6 ;  /* 0x0000000207067223 */ /* 0x004fca0000000006 */
[----:B------:R-:W-:-:S05]  /*5360*/  F2FP.F16.F32.PACK_AB R6, RZ, R6 ;  /* 0x00000006ff06723e */ /* 0x000fca00000000ff */
[----:B------:R1:W-:Y:S01]  /*5370*/  @P0 STG.E.U16 desc[UR36][R4.64+0x2], R6 ;  /* 0x0000020604000986 */ /* 0x0003e2000c101524 */
[----:B------:R-:W-:-:S04]  /*5380*/  ISETP.GT.AND P0, PT, R17, 0x8, PT ;  /* 0x000000081100780c */ /* 0x000fc80003f04270 */
[----:B------:R-:W-:Y:S01]  /*5390*/  ISETP.GT.AND P1, PT, R0, RZ, P0 ;  /* 0x000000ff0000720c */ /* 0x000fe20000724270 */
[----:B-1----:R-:W-:-:S05]  /*53a0*/  IMAD.WIDE.U32 R6, R3, R14, R154 ;  /* 0x0000000e03067225 */ /* 0x002fca00078e009a */
[----:B------:R-:W-:Y:S02]  /*53b0*/  IADD3 R156, R156, R7, RZ ;  /* 0x000000079c9c7210 */ /* 0x000fe40007ffe0ff */
[----:B------:R-:W-:-:S05]  /*53c0*/  IADD3 R7, P2, R152, R6, RZ ;  /* 0x0000000698077210 */ /* 0x000fca0007f5e0ff */
[----:B------:R-:W-:Y:S01]  /*53d0*/  IMAD.X R9, R156, 0x1, R21, P2 ;  /* 0x000000019c097824 */ /* 0x000fe200010e0615 */
[----:B------:R-:W-:-:S04]  /*53e0*/  LEA R8, P2, R7, R12, 0x1 ;  /* 0x0000000c07087211 */ /* 0x000fc800078408ff */
[----:B------:R-:W-:-:S05]  /*53f0*/  LEA.HI.X R9, R7, R13, R9, 0x1, P2 ;  /* 0x0000000d07097211 */ /* 0x000fca00010f0c09 */
[----:B------:R1:W2:Y:S01]  /*5400*/  @P1 LDG.E.LTC128B.U16 R23, desc[UR36][R8.64] ;  /* 0x0000002408171981 */ /* 0x0002a2000c1e1520 */
[----:B------:R-:W-:Y:S01]  /*5410*/  IADD3 R6, P2, R18, R6, RZ ;  /* 0x0000000612067210 */ /* 0x000fe20007f5e0ff */
[----:B------:R-:W-:Y:S01]  /*5420*/  BSSY B1, `(.L_x_32) ;  /* 0x0000016000017945 */ /* 0x000fe20003800000 */
[----:B------:R-:W-:-:S03]  /*5430*/  ISETP.GT.AND P4, PT, R0, 0x1, P0 ;  /* 0x000000010000780c */ /* 0x000fc60000784270 */
[----:B------:R-:W-:Y:S01]  /*5440*/  IMAD.X R7, R19, 0x1, R156, P2 ;  /* 0x0000000113077824 */ /* 0x000fe200010e069c */
[----:B------:R-:W-:Y:S01]  /*5450*/  MOV R156, UR9 ;  /* 0x00000009009c7c02 */ /* 0x000fe20008000f00 */
[----:B------:R-:W-:-:S04]  /*5460*/  IMAD.WIDE.U32 R6, R22, UR43, R6 ;  /* 0x0000002b16067c25 */ /* 0x000fc8000f8e0006 */
[----:B------:R-:W-:Y:S01]  /*5470*/  IMAD.IADD R7, R157, 0x1, R7 ;  /* 0x000000019d077824 */ /* 0x000fe200078e0207 */
[----:B-1----:R-:W-:-:S04]  /*5480*/  LEA R8, P2, R6, R12, 0x1 ;  /* 0x0000000c06087211 */ /* 0x002fc800078408ff */
[----:B------:R-:W-:Y:S01]  /*5490*/  LEA.HI.X R9, R6, R13, R7, 0x1, P2 ;  /* 0x0000000d06097211 */ /* 0x000fe200010f0c07 */
[----:B--2---:R-:W-:-:S05]  /*54a0*/  HADD2.F32 R6, -RZ, R23.H0_H0 ;  /* 0x20000017ff067230 */ /* 0x004fca0000004100 */
[----:B------:R-:W-:-:S04]  /*54b0*/  FMUL R6, R6, R16 ;  /* 0x0000001006067220 */ /* 0x000fc80000400000 */
[----:B---3--:R-:W-:Y:S01]  /*54c0*/  FFMA R7, R158, R2, R6 ;  /* 0x000000029e077223 */ /* 0x008fe20000000006 */
[----:B------:R-:W-:Y:S02]  /*54d0*/  IMAD.U32 R158, RZ, RZ, UR8 ;  /* 0x00000008ff9e7e24 */ /* 0x000fe4000f8e00ff */
[----:B------:R-:W-:Y:S02]  /*54e0*/  IMAD.U32 R6, RZ, RZ, UR8 ;  /* 0x00000008ff067e24 */ /* 0x000fe4000f8e00ff */
[----:B------:R-:W-:Y:S01]  /*54f0*/  IMAD.SHL.U32 R158, R158, 0x10, RZ ;  /* 0x000000109e9e7824 */ /* 0x000fe200078e00ff */
[----:B------:R-:W-:Y:S02]  /*5500*/  F2FP.F16.F32.PACK_AB R7, RZ, R7 ;  /* 0x00000007ff07723e */ /* 0x000fe400000000ff */
[----:B------:R-:W-:Y:S02]  /*5510*/  SHF.L.U64.HI R156, R6, 0x4, R156 ;  /* 0x00000004069c7819 */ /* 0x000fe4000001029c */
[----:B------:R-:W-:-:S02]  /*5520*/  IADD3 R6, P2, R158, R4, RZ ;  /* 0x000000049e067210 */ /* 0x000fc40007f5e0ff */
[----:B------:R-:W-:-:S03]  /*5530*/  PRMT R159, R7, 0x7610, R159 ;  /* 0x00007610079f7816 */ /* 0x000fc6000000009f */
[----:B------:R-:W-:-:S05]  /*5540*/  IMAD.X R7, R156, 0x1, R5, P2 ;  /* 0x000000019c077824 */ /* 0x000fca00010e0605 */
[----:B------:R1:W-:Y:S01]  /*5550*/  @P1 STG.E.U16 desc[UR36][R6.64], R159 ;  /* 0x0000009f06001986 */ /* 0x0003e2000c101524 */
[----:B------:R-:W-:Y:S05]  /*5560*/  @!P4 BRA `(.L_x_33) ;  /* 0x000000000004c947 */ /* 0x000fea0003800000 */
[----:B------:R2:W5:Y:S02]  /*5570*/  LDG.E.LTC128B.U16 R23, desc[UR36][R8.64+0x2] ;  /* 0x0000022408177981 */ /* 0x000564000c1e1520 */
.L_x_33:
[----:B------:R-:W-:Y:S05]  /*5580*/  BSYNC B1 ;  /* 0x0000000000017941 */ /* 0x000fea0003800000 */
.L_x_32:
[----:B------:R-:W3:Y:S01]  /*5590*/  LDL.LU R161, [R1+0xc] ;  /* 0x00000c0001a17983 */ /* 0x000ee20000300800 */
[----:B-1---5:R-:W-:Y:S01]  /*55a0*/  HADD2.F32 R159, -RZ, R23.H0_H0 ;  /* 0x20000017ff9f7230 */ /* 0x022fe20000004100 */
[----:B------:R-:W-:Y:S01]  /*55b0*/  ISETP.GT.AND P1, PT, R0, 0x8, P3 ;  /* 0x000000080000780c */ /* 0x000fe20001f24270 */
[----:B------:R-:W-:Y:S03]  /*55c0*/  BSSY B1, `(.L_x_34) ;  /* 0x0000007000017945 */ /* 0x000fe60003800000 */
[----:B------:R-:W-:-:S04]  /*55d0*/  FMUL R159, R159, R16 ;  /* 0x000000109f9f7220 */ /* 0x000fc80000400000 */
[----:B---3--:R-:W-:-:S05]  /*55e0*/  FFMA R159, R161, R2, R159 ;  /* 0x00000002a19f7223 */ /* 0x008fca000000009f */
[----:B------:R-:W-:-:S05]  /*55f0*/  F2FP.F16.F32.PACK_AB R159, RZ, R159 ;  /* 0x0000009fff9f723e */ /* 0x000fca00000000ff */
[----:B------:R1:W-:Y:S01]  /*5600*/  @P4 STG.E.U16 desc[UR36][R6.64+0x2], R159 ;  /* 0x0000029f06004986 */ /* 0x0003e2000c101524 */
[----:B------:R-:W-:Y:S05]  /*5610*/  @!P1 BRA `(.L_x_35) ;  /* 0x0000000000049947 */ /* 0x000fea0003800000 */
[----:B------:R3:W5:Y:S02]  /*5620*/  LDG.E.LTC128B.U16 R23, desc[UR36][R10.64+0x10] ;  /* 0x000010240a177981 */ /* 0x000764000c1e1520 */
.L_x_35:
[----:B------:R-:W-:Y:S05]  /*5630*/  BSYNC B1 ;  /* 0x0000000000017941 */ /* 0x000fea0003800000 */
.L_x_34:
[----:B------:R-:W4:Y:S01]  /*5640*/  LDL.LU R161, [R1+0x10] ;  /* 0x0000100001a17983 */ /* 0x000f220000300800 */
[----:B-1---5:R-:W-:Y:S01]  /*5650*/  HADD2.F32 R159, -RZ, R23.H0_H0 ;  /* 0x20000017ff9f7230 */ /* 0x022fe20000004100 */
[----:B------:R-:W-:Y:S01]  /*5660*/  ISETP.GT.AND P2, PT, R0, 0x9, P3 ;  /* 0x000000090000780c */ /* 0x000fe20001f44270 */
[----:B------:R-:W-:Y:S03]  /*5670*/  BSSY B1, `(.L_x_36) ;  /* 0x0000007000017945 */ /* 0x000fe60003800000 */
[----:B------:R-:W-:-:S04]  /*5680*/  FMUL R159, R159, R16 ;  /* 0x000000109f9f7220 */ /* 0x000fc80000400000 */
[----:B----4-:R-:W-:-:S05]  /*5690*/  FFMA R159, R161, R2, R159 ;  /* 0x00000002a19f7223 */ /* 0x010fca000000009f */
[----:B------:R-:W-:-:S05]  /*56a0*/  F2FP.F16.F32.PACK_AB R159, RZ, R159 ;  /* 0x0000009fff9f723e */ /* 0x000fca00000000ff */
[----:B------:R1:W-:Y:S01]  /*56b0*/  @P1 STG.E.U16 desc[UR36][R4.64+0x10], R159 ;  /* 0x0000109f04001986 */ /* 0x0003e2000c101524 */
[----:B------:R-:W-:Y:S05]  /*56c0*/  @!P2 BRA `(.L_x_37) ;  /* 0x000000000004a947 */ /* 0x000fea0003800000 */
[----:B------:R4:W5:Y:S02]  /*56d0*/  LDG.E.LTC128B.U16 R23, desc[UR36][R10.64+0x12] ;  /* 0x000012240a177981 */ /* 0x000964000c1e1520 */
.L_x_37:
[----:B------:R-:W-:Y:S05]  /*56e0*/  BSYNC B1 ;  /* 0x0000000000017941 */ /* 0x000fea0003800000 */
.L_x_36:
[----:B------:R-:W2:Y:S01]  /*56f0*/  LDL.LU R161, [R1+0x14] ;  /* 0x0000140001a17983 */ /* 0x000ea20000300800 */
[----:B-1---5:R-:W-:Y:S01]  /*5700*/  HADD2.F32 R159, -RZ, R23.H0_H0 ;  /* 0x20000017ff9f7230 */ /* 0x022fe20000004100 */
[----:B------:R-:W-:Y:S01]  /*5710*/  ISETP.GT.AND P1, PT, R0, 0x8, P0 ;  /* 0x000000080000780c */ /* 0x000fe20000724270 */
[----:B------:R-:W-:Y:S03]  /*5720*/  BSSY B1, `(.L_x_38) ;  /* 0x0000007000017945 */ /* 0x000fe60003800000 */
[----:B------:R-:W-:-:S04]  /*5730*/  FMUL R159, R159, R16 ;  /* 0x000000109f9f7220 */ /* 0x000fc80000400000 */
[----:B--2---:R-:W-:-:S05]  /*5740*/  FFMA R159, R161, R2, R159 ;  /* 0x00000002a19f7223 */ /* 0x004fca000000009f */
[----:B------:R-:W-:-:S05]  /*5750*/  F2FP.F16.F32.PACK_AB R159, RZ, R159 ;  /* 0x0000009fff9f723e */ /* 0x000fca00000000ff */
[----:B------:R1:W-:Y:S01]  /*5760*/  @P2 STG.E.U16 desc[UR36][R4.64+0x12], R159 ;  /* 0x0000129f04002986 */ /* 0x0003e2000c101524 */
[----:B------:R-:W-:Y:S05]  /*5770*/  @!P1 BRA `(.L_x_39) ;  /* 0x0000000000049947 */ /* 0x000fea0003800000 */
[----:B------:R2:W5:Y:S02]  /*5780*/  LDG.E.LTC128B.U16 R23, desc[UR36][R8.64+0x10] ;  /* 0x0000102408177981 */ /* 0x000564000c1e1520 */
.L_x_39:
[----:B------:R-:W-:Y:S05]  /*5790*/  BSYNC B1 ;  /* 0x0000000000017941 */ /* 0x000fea0003800000 */
.L_x_38:
        /* <DEDUP_REMOVED lines=10> */
.L_x_41:
[----:B------:R-:W-:Y:S05]  /*5840*/  BSYNC B1 ;  /* 0x0000000000017941 */ /* 0x000fea0003800000 */
.L_x_40:
        /* <DEDUP_REMOVED lines=10> */
.L_x_43:
[----:B------:R-:W-:Y:S05]  /*58f0*/  BSYNC B1 ;  /* 0x0000000000017941 */ /* 0x000fea0003800000 */
.L_x_42:
        /* <DEDUP_REMOVED lines=10> */
.L_x_45:
[----:B------:R-:W-:Y:S05]  /*59a0*/  BSYNC B1 ;  /* 0x0000000000017941 */ /* 0x000fea0003800000 */
.L_x_44:
        /* <DEDUP_REMOVED lines=10> */
.L_x_47:
[----:B------:R-:W-:Y:S05]  /*5a50*/  BSYNC B1 ;  /* 0x0000000000017941 */ /* 0x000fea0003800000 */
.L_x_46:
        /* <DEDUP_REMOVED lines=10> */
.L_x_49:
[----:B------:R-:W-:Y:S05]  /*5b00*/  BSYNC B1 ;  /* 0x0000000000017941 */ /* 0x000fea0003800000 */
.L_x_48:
        /* <DEDUP_REMOVED lines=10> */
.L_x_51:
[----:B------:R-:W-:Y:S05]  /*5bb0*/  BSYNC B1 ;  /* 0x0000000000017941 */ /* 0x000fea0003800000 */
.L_x_50:
        /* <DEDUP_REMOVED lines=10> */
.L_x_53:
[----:B------:R-:W-:Y:S05]  /*5c60*/  BSYNC B1 ;  /* 0x0000000000017941 */ /* 0x000fea0003800000 */
.L_x_52:
        /* <DEDUP_REMOVED lines=10> */
.L_x_55:
[----:B------:R-:W-:Y:S05]  /*5d10*/  BSYNC B1 ;  /* 0x0000000000017941 */ /* 0x000fea0003800000 */
.L_x_54:
        /* <DEDUP_REMOVED lines=10> */
.L_x_57:
[----:B------:R-:W-:Y:S05]  /*5dc0*/  BSYNC B1 ;  /* 0x0000000000017941 */ /* 0x000fea0003800000 */
.L_x_56:
        /* <DEDUP_REMOVED lines=10> */
.L_x_59:
[----:B------:R-:W-:Y:S05]  /*5e70*/  BSYNC B1 ;  /* 0x0000000000017941 */ /* 0x000fea0003800000 */
.L_x_58:
        /* <DEDUP_REMOVED lines=10> */
.L_x_61:
[----:B------:R-:W-:Y:S05]  /*5f20*/  BSYNC B1 ;  /* 0x0000000000017941 */ /* 0x000fea0003800000 */
.L_x_60:
        /* <DEDUP_REMOVED lines=10> */
.L_x_63:
[----:B------:R-:W-:Y:S05]  /*5fd0*/  BSYNC B1 ;  /* 0x0000000000017941 */ /* 0x000fea0003800000 */
.L_x_62:
        /* <DEDUP_REMOVED lines=10> */
.L_x_65:
[----:B------:R-:W-:Y:S05]  /*6080*/  BSYNC B1 ;  /* 0x0000000000017941 */ /* 0x000fea0003800000 */
.L_x_64:
        /* <DEDUP_REMOVED lines=10> */
.L_x_67:
[----:B------:R-:W-:Y:S05]  /*6130*/  BSYNC B1 ;  /* 0x0000000000017941 */ /* 0x000fea0003800000 */
.L_x_66:
        /* <DEDUP_REMOVED lines=10> */
.L_x_69:
[----:B------:R-:W-:Y:S05]  /*61e0*/  BSYNC B1 ;  /* 0x0000000000017941 */ /* 0x000fea0003800000 */
.L_x_68:
        /* <DEDUP_REMOVED lines=10> */
.L_x_71:
[----:B------:R-:W-:Y:S05]  /*6290*/  BSYNC B1 ;  /* 0x0000000000017941 */ /* 0x000fea0003800000 */
.L_x_70:
        /* <DEDUP_REMOVED lines=10> */
.L_x_73:
[----:B------:R-:W-:Y:S05]  /*6340*/  BSYNC B1 ;  /* 0x0000000000017941 */ /* 0x000fea0003800000 */
.L_x_72:
        /* <DEDUP_REMOVED lines=10> */
.L_x_75:
[----:B------:R-:W-:Y:S05]  /*63f0*/  BSYNC B1 ;  /* 0x0000000000017941 */ /* 0x000fea0003800000 */
.L_x_74:
        /* <DEDUP_REMOVED lines=10> */
.L_x_77:
[----:B------:R-:W-:Y:S05]  /*64a0*/  BSYNC B1 ;  /* 0x0000000000017941 */ /* 0x000fea0003800000 */
.L_x_76:
        /* <DEDUP_REMOVED lines=10> */
.L_x_79:
[----:B------:R-:W-:Y:S05]  /*6550*/  BSYNC B1 ;  /* 0x0000000000017941 */ /* 0x000fea0003800000 */
.L_x_78:
        /* <DEDUP_REMOVED lines=10> */
.L_x_81:
[----:B------:R-:W-:Y:S05]  /*6600*/  BSYNC B1 ;  /* 0x0000000000017941 */ /* 0x000fea0003800000 */
.L_x_80:
        /* <DEDUP_REMOVED lines=10> */
.L_x_83:
[----:B------:R-:W-:Y:S05]  /*66b0*/  BSYNC B1 ;  /* 0x0000000000017941 */ /* 0x000fea0003800000 */
.L_x_82:
        /* <DEDUP_REMOVED lines=10> */
.L_x_85:
[----:B------:R-:W-:Y:S05]  /*6760*/  BSYNC B1 ;  /* 0x0000000000017941 */ /* 0x000fea0003800000 */
.L_x_84:
        /* <DEDUP_REMOVED lines=10> */
.L_x_87:
[----:B------:R-:W-:Y:S05]  /*6810*/  BSYNC B1 ;  /* 0x0000000000017941 */ /* 0x000fea0003800000 */
.L_x_86:
        /* <DEDUP_REMOVED lines=10> */
.L_x_89:
[----:B------:R-:W-:Y:S05]  /*68c0*/  BSYNC B1 ;  /* 0x0000000000017941 */ /* 0x000fea0003800000 */
.L_x_88:
        /* <DEDUP_REMOVED lines=10> */
.L_x_91:
[----:B------:R-:W-:Y:S05]  /*6970*/  BSYNC B1 ;  /* 0x0000000000017941 */ /* 0x000fea0003800000 */
.L_x_90:
        /* <DEDUP_REMOVED lines=10> */
.L_x_93:
[----:B------:R-:W-:Y:S05]  /*6a20*/  BSYNC B1 ;  /* 0x0000000000017941 */ /* 0x000fea0003800000 */
.L_x_92:
        /* <DEDUP_REMOVED lines=10> */
.L_x_95:
[----:B------:R-:W-:Y:S05]  /*6ad0*/  BSYNC B1 ;  /* 0x0000000000017941 */ /* 0x000fea0003800000 */
.L_x_94:
        /* <DEDUP_REMOVED lines=10> */
.L_x_97:
[----:B------:R-:W-:Y:S05]  /*6b80*/  BSYNC B1 ;  /* 0x0000000000017941 */ /* 0x000fea0003800000 */
.L_x_96:
        /* <DEDUP_REMOVED lines=10> */
.L_x_99:
[----:B------:R-:W-:Y:S05]  /*6c30*/  BSYNC B1 ;  /* 0x0000000000017941 */ /* 0x000fea0003800000 */
.L_x_98:
        /* <DEDUP_REMOVED lines=10> */
.L_x_101:
[----:B------:R-:W-:Y:S05]  /*6ce0*/  BSYNC B1 ;  /* 0x0000000000017941 */ /* 0x000fea0003800000 */
.L_x_100:
        /* <DEDUP_REMOVED lines=10> */
.L_x_103:
[----:B------:R-:W-:Y:S05]  /*6d90*/  BSYNC B1 ;  /* 0x0000000000017941 */ /* 0x000fea0003800000 */
.L_x_102:
        /* <DEDUP_REMOVED lines=10> */
.L_x_105:
[----:B------:R-:W-:Y:S05]  /*6e40*/  BSYNC B1 ;  /* 0x0000000000017941 */ /* 0x000fea0003800000 */
.L_x_104:
        /* <DEDUP_REMOVED lines=10> */
.L_x_107:
[----:B------:R-:W-:Y:S05]  /*6ef0*/  BSYNC B1 ;  /* 0x0000000000017941 */ /* 0x000fea0003800000 */
.L_x_106:
        /* <DEDUP_REMOVED lines=10> */
.L_x_109:
[----:B------:R-:W-:Y:S05]  /*6fa0*/  BSYNC B1 ;  /* 0x0000000000017941 */ /* 0x000fea0003800000 */
.L_x_108:
        /* <DEDUP_REMOVED lines=10> */
.L_x_111:
[----:B------:R-:W-:Y:S05]  /*7050*/  BSYNC B1 ;  /* 0x0000000000017941 */ /* 0x000fea0003800000 */
.L_x_110:
        /* <DEDUP_REMOVED lines=10> */
.L_x_113:
[----:B------:R-:W-:Y:S05]  /*7100*/  BSYNC B1 ;  /* 0x0000000000017941 */ /* 0x000fea0003800000 */
.L_x_112:
        /* <DEDUP_REMOVED lines=10> */
.L_x_115:
[----:B------:R-:W-:Y:S05]  /*71b0*/  BSYNC B1 ;  /* 0x0000000000017941 */ /* 0x000fea0003800000 */
.L_x_114:
        /* <DEDUP_REMOVED lines=10> */
.L_x_117:
[----:B------:R-:W-:Y:S05]  /*7260*/  BSYNC B1 ;  /* 0x0000000000017941 */ /* 0x000fea0003800000 */
.L_x_116:
        /* <DEDUP_REMOVED lines=10> */
.L_x_119:
[----:B------:R-:W-:Y:S05]  /*7310*/  BSYNC B1 ;  /* 0x0000000000017941 */ /* 0x000fea0003800000 */
.L_x_118:
        /* <DEDUP_REMOVED lines=10> */
.L_x_121:
[----:B------:R-:W-:Y:S05]  /*73c0*/  BSYNC B1 ;  /* 0x0000000000017941 */ /* 0x000fea0003800000 */
.L_x_120:
        /* <DEDUP_REMOVED lines=10> */
.L_x_123:
[----:B------:R-:W-:Y:S05]  /*7470*/  BSYNC B1 ;  /* 0x0000000000017941 */ /* 0x000fea0003800000 */
.L_x_122:
        /* <DEDUP_REMOVED lines=10> */
.L_x_125:
[----:B------:R-:W-:Y:S05]  /*7520*/  BSYNC B1 ;  /* 0x0000000000017941 */ /* 0x000fea0003800000 */
.L_x_124:
        /* <DEDUP_REMOVED lines=10> */
.L_x_127:
[----:B------:R-:W-:Y:S05]  /*75d0*/  BSYNC B1 ;  /* 0x0000000000017941 */ /* 0x000fea0003800000 */
.L_x_126:
        /* <DEDUP_REMOVED lines=10> */
.L_x_129:
[----:B------:R-:W-:Y:S05]  /*7680*/  BSYNC B1 ;  /* 0x0000000000017941 */ /* 0x000fea0003800000 */
.L_x_128:
        /* <DEDUP_REMOVED lines=10> */
.L_x_131:
[----:B------:R-:W-:Y:S05]  /*7730*/  BSYNC B1 ;  /* 0x0000000000017941 */ /* 0x000fea0003800000 */
.L_x_130:
        /* <DEDUP_REMOVED lines=10> */
.L_x_133:
[----:B------:R-:W-:Y:S05]  /*77e0*/  BSYNC B1 ;  /* 0x0000000000017941 */ /* 0x000fea0003800000 */
.L_x_132:
        /* <DEDUP_REMOVED lines=10> */
.L_x_135:
[----:B------:R-:W-:Y:S05]  /*7890*/  BSYNC B1 ;  /* 0x0000000000017941 */ /* 0x000fea0003800000 */
.L_x_134:
        /* <DEDUP_REMOVED lines=10> */
.L_x_137:
[----:B------:R-:W-:Y:S05]  /*7940*/  BSYNC B1 ;  /* 0x0000000000017941 */ /* 0x000fea0003800000 */
.L_x_136:
        /* <DEDUP_REMOVED lines=10> */
.L_x_139:
[----:B------:R-:W-:Y:S05]  /*79f0*/  BSYNC B1 ;  /* 0x0000000000017941 */ /* 0x000fea0003800000 */
.L_x_138:
        /* <DEDUP_REMOVED lines=10> */
.L_x_141:
[----:B------:R-:W-:Y:S05]  /*7aa0*/  BSYNC B1 ;  /* 0x0000000000017941 */ /* 0x000fea0003800000 */
.L_x_140:
        /* <DEDUP_REMOVED lines=10> */
.L_x_143:
[----:B------:R-:W-:Y:S05]  /*7b50*/  BSYNC B1 ;  /* 0x0000000000017941 */ /* 0x000fea0003800000 */
.L_x_142:
        /* <DEDUP_REMOVED lines=10> */
.L_x_145:
[----:B------:R-:W-:Y:S05]  /*7c00*/  BSYNC B1 ;  /* 0x0000000000017941 */ /* 0x000fea0003800000 */
.L_x_144:
        /* <DEDUP_REMOVED lines=10> */
.L_x_147:
[----:B------:R-:W-:Y:S05]  /*7cb0*/  BSYNC B1 ;  /* 0x0000000000017941 */ /* 0x000fea0003800000 */
.L_x_146:
        /* <DEDUP_REMOVED lines=10> */
.L_x_149:
[----:B------:R-:W-:Y:S05]  /*7d60*/  BSYNC B1 ;  /* 0x0000000000017941 */ /* 0x000fea0003800000 */
.L_x_148:
        /* <DEDUP_REMOVED lines=10> */
.L_x_151:
[----:B------:R-:W-:Y:S05]  /*7e10*/  BSYNC B1 ;  /* 0x0000000000017941 */ /* 0x000fea0003800000 */
.L_x_150:
        /* <DEDUP_REMOVED lines=10> */
.L_x_153:
[----:B------:R-:W-:Y:S05]  /*7ec0*/  BSYNC B1 ;  /* 0x0000000000017941 */ /* 0x000fea0003800000 */
.L_x_152:
        /* <DEDUP_REMOVED lines=10> */
.L_x_155:
[----:B------:R-:W-:Y:S05]  /*7f70*/  BSYNC B1 ;  /* 0x0000000000017941 */ /* 0x000fea0003800000 */
.L_x_154:
        /* <DEDUP_REMOVED lines=10> */
.L_x_157:
[----:B------:R-:W-:Y:S05]  /*8020*/  BSYNC B1 ;  /* 0x0000000000017941 */ /* 0x000fea0003800000 */
.L_x_156:
        /* <DEDUP_REMOVED lines=10> */
.L_x_159:
[----:B------:R-:W-:Y:S05]  /*80d0*/  BSYNC B1 ;  /* 0x0000000000017941 */ /* 0x000fea0003800000 */
.L_x_158:
        /* <DEDUP_REMOVED lines=10> */
.L_x_161:
[----:B------:R-:W-:Y:S05]  /*8180*/  BSYNC B1 ;  /* 0x0000000000017941 */ /* 0x000fea0003800000 */
.L_x_160:
        /* <DEDUP_REMOVED lines=10> */
.L_x_163:
[----:B------:R-:W-:Y:S05]  /*8230*/  BSYNC B1 ;  /* 0x0000000000017941 */ /* 0x000fea0003800000 */
.L_x_162:
        /* <DEDUP_REMOVED lines=10> */
.L_x_165:
[----:B------:R-:W-:Y:S05]  /*82e0*/  BSYNC B1 ;  /* 0x0000000000017941 */ /* 0x000fea0003800000 */
.L_x_164:
        /* <DEDUP_REMOVED lines=10> */
.L_x_167:
[----:B------:R-:W-:Y:S05]  /*8390*/  BSYNC B1 ;  /* 0x0000000000017941 */ /* 0x000fea0003800000 */
.L_x_166:
        /* <DEDUP_REMOVED lines=10> */
.L_x_169:
[----:B------:R-:W-:Y:S05]  /*8440*/  BSYNC B1 ;  /* 0x0000000000017941 */ /* 0x000fea0003800000 */
.L_x_168:
        /* <DEDUP_REMOVED lines=10> */
.L_x_171:
[----:B------:R-:W-:Y:S05]  /*84f0*/  BSYNC B1 ;  /* 0x0000000000017941 */ /* 0x000fea0003800000 */
.L_x_170:
        /* <DEDUP_REMOVED lines=10> */
.L_x_173:
[----:B------:R-:W-:Y:S05]  /*85a0*/  BSYNC B1 ;  /* 0x0000000000017941 */ /* 0x000fea0003800000 */
.L_x_172:
        /* <DEDUP_REMOVED lines=10> */
.L_x_175:
[----:B------:R-:W-:Y:S05]  /*8650*/  BSYNC B1 ;  /* 0x0000000000017941 */ /* 0x000fea0003800000 */
.L_x_174:
        /* <DEDUP_REMOVED lines=10> */
.L_x_177:
[----:B------:R-:W-:Y:S05]  /*8700*/  BSYNC B1 ;  /* 0x0000000000017941 */ /* 0x000fea0003800000 */
.L_x_176:
        /* <DEDUP_REMOVED lines=10> */
.L_x_179:
[----:B------:R-:W-:Y:S05]  /*87b0*/  BSYNC B1 ;  /* 0x0000000000017941 */ /* 0x000fea0003800000 */
.L_x_178:
        /* <DEDUP_REMOVED lines=10> */
.L_x_181:
[----:B------:R-:W-:Y:S05]  /*8860*/  BSYNC B1 ;  /* 0x0000000000017941 */ /* 0x000fea0003800000 */
.L_x_180:
        /* <DEDUP_REMOVED lines=10> */
.L_x_183:
[----:B------:R-:W-:Y:S05]  /*8910*/  BSYNC B1 ;  /* 0x0000000000017941 */ /* 0x000fea0003800000 */
.L_x_182:
        /* <DEDUP_REMOVED lines=10> */
.L_x_185:
[----:B------:R-:W-:Y:S05]  /*89c0*/  BSYNC B1 ;  /* 0x0000000000017941 */ /* 0x000fea0003800000 */
.L_x_184:
        /* <DEDUP_REMOVED lines=10> */
.L_x_187:
[----:B------:R-:W-:Y:S05]  /*8a70*/  BSYNC B1 ;  /* 0x0000000000017941 */ /* 0x000fea0003800000 */
.L_x_186:
        /* <DEDUP_REMOVED lines=10> */
.L_x_189:
[----:B------:R-:W-:Y:S05]  /*8b20*/  BSYNC B1 ;  /* 0x0000000000017941 */ /* 0x000fea0003800000 */
.L_x_188:
        /* <DEDUP_REMOVED lines=10> */
.L_x_191:
[----:B------:R-:W-:Y:S05]  /*8bd0*/  BSYNC B1 ;  /* 0x0000000000017941 */ /* 0x000fea0003800000 */
.L_x_190:
        /* <DEDUP_REMOVED lines=10> */
.L_x_193:
[----:B------:R-:W-:Y:S05]  /*8c80*/  BSYNC B1 ;  /* 0x0000000000017941 */ /* 0x000fea0003800000 */
.L_x_192:
        /* <DEDUP_REMOVED lines=10> */
.L_x_195:
[----:B------:R-:W-:Y:S05]  /*8d30*/  BSYNC B1 ;  /* 0x0000000000017941 */ /* 0x000fea0003800000 */
.L_x_194:
        /* <DEDUP_REMOVED lines=10> */
.L_x_197:
[----:B------:R-:W-:Y:S05]  /*8de0*/  BSYNC B1 ;  /* 0x0000000000017941 */ /* 0x000fea0003800000 */
.L_x_196:
        /* <DEDUP_REMOVED lines=10> */
.L_x_199:
[----:B------:R-:W-:Y:S05]  /*8e90*/  BSYNC B1 ;  /* 0x0000000000017941 */ /* 0x000fea0003800000 */
.L_x_198:
        /* <DEDUP_REMOVED lines=10> */
.L_x_201:
[----:B------:R-:W-:Y:S05]  /*8f40*/  BSYNC B1 ;  /* 0x0000000000017941 */ /* 0x000fea0003800000 */
.L_x_200:
        /* <DEDUP_REMOVED lines=10> */
.L_x_203:
[----:B------:R-:W-:Y:S05]  /*8ff0*/  BSYNC B1 ;  /* 0x0000000000017941 */ /* 0x000fea0003800000 */
.L_x_202:
        /* <DEDUP_REMOVED lines=10> */
.L_x_205:
[----:B------:R-:W-:Y:S05]  /*90a0*/  BSYNC B1 ;  /* 0x0000000000017941 */ /* 0x000fea0003800000 */
.L_x_204:
        /* <DEDUP_REMOVED lines=10> */
.L_x_207:
[----:B------:R-:W-:Y:S05]  /*9150*/  BSYNC B1 ;  /* 0x0000000000017941 */ /* 0x000fea0003800000 */
.L_x_206:
        /* <DEDUP_REMOVED lines=10> */
.L_x_209:
[----:B------:R-:W-:Y:S05]  /*9200*/  BSYNC B1 ;  /* 0x0000000000017941 */ /* 0x000fea0003800000 */
.L_x_208:
        /* <DEDUP_REMOVED lines=10> */
.L_x_211:
[----:B------:R-:W-:Y:S05]  /*92b0*/  BSYNC B1 ;  /* 0x0000000000017941 */ /* 0x000fea0003800000 */
.L_x_210:
        /* <DEDUP_REMOVED lines=10> */
.L_x_213:
[----:B------:R-:W-:Y:S05]  /*9360*/  BSYNC B1 ;  /* 0x0000000000017941 */ /* 0x000fea0003800000 */
.L_x_212:
        /* <DEDUP_REMOVED lines=10> */
.L_x_215:
[----:B------:R-:W-:Y:S05]  /*9410*/  BSYNC B1 ;  /* 0x0000000000017941 */ /* 0x000fea0003800000 */
.L_x_214:
        /* <DEDUP_REMOVED lines=10> */
.L_x_217:
[----:B------:R-:W-:Y:S05]  /*94c0*/  BSYNC B1 ;  /* 0x0000000000017941 */ /* 0x000fea0003800000 */
.L_x_216:
        /* <DEDUP_REMOVED lines=10> */
.L_x_219:
[----:B------:R-:W-:Y:S05]  /*9570*/  BSYNC B1 ;  /* 0x0000000000017941 */ /* 0x000fea0003800000 */
.L_x_218:
        /* <DEDUP_REMOVED lines=10> */
.L_x_221:
[----:B------:R-:W-:Y:S05]  /*9620*/  BSYNC B1 ;  /* 0x0000000000017941 */ /* 0x000fea0003800000 */
.L_x_220:
        /* <DEDUP_REMOVED lines=10> */
.L_x_223:
[----:B------:R-:W-:Y:S05]  /*96d0*/  BSYNC B1 ;  /* 0x0000000000017941 */ /* 0x000fea0003800000 */
.L_x_222:
        /* <DEDUP_REMOVED lines=10> */
.L_x_225:
[----:B------:R-:W-:Y:S05]  /*9780*/  BSYNC B1 ;  /* 0x0000000000017941 */ /* 0x000fea0003800000 */
.L_x_224:
        /* <DEDUP_REMOVED lines=10> */
.L_x_227:
[----:B------:R-:W-:Y:S05]  /*9830*/  BSYNC B1 ;  /* 0x0000000000017941 */ /* 0x000fea0003800000 */
.L_x_226:
        /* <DEDUP_REMOVED lines=10> */
.L_x_229:
[----:B------:R-:W-:Y:S05]  /*98e0*/  BSYNC B1 ;  /* 0x0000000000017941 */ /* 0x000fea0003800000 */
.L_x_228:
        /* <DEDUP_REMOVED lines=10> */
.L_x_231:
[----:B------:R-:W-:Y:S05]  /*9990*/  BSYNC B1 ;  /* 0x0000000000017941 */ /* 0x000fea0003800000 */
.L_x_230:
        /* <DEDUP_REMOVED lines=10> */
.L_x_233:
[----:B------:R-:W-:Y:S05]  /*9a40*/  BSYNC B1 ;  /* 0x0000000000017941 */ /* 0x000fea0003800000 */
.L_x_232:
        /* <DEDUP_REMOVED lines=10> */
.L_x_235:
[----:B------:R-:W-:Y:S05]  /*9af0*/  BSYNC B1 ;  /* 0x0000000000017941 */ /* 0x000fea0003800000 */
.L_x_234:
        /* <DEDUP_REMOVED lines=10> */
.L_x_237:
[----:B------:R-:W-:Y:S05]  /*9ba0*/  BSYNC B1 ;  /* 0x0000000000017941 */ /* 0x000fea0003800000 */
.L_x_236:
        /* <DEDUP_REMOVED lines=10> */
.L_x_239:
[----:B------:R-:W-:Y:S05]  /*9c50*/  BSYNC B1 ;  /* 0x0000000000017941 */ /* 0x000fea0003800000 */
.L_x_238:
        /* <DEDUP_REMOVED lines=10> */
.L_x_241:
[----:B------:R-:W-:Y:S05]  /*9d00*/  BSYNC B1 ;  /* 0x0000000000017941 */ /* 0x000fea0003800000 */
.L_x_240:
        /* <DEDUP_REMOVED lines=10> */
.L_x_243:
[----:B------:R-:W-:Y:S05]  /*9db0*/  BSYNC B1 ;  /* 0x0000000000017941 */ /* 0x000fea0003800000 */
.L_x_242:
        /* <DEDUP_REMOVED lines=10> */
.L_x_245:
[----:B------:R-:W-:Y:S05]  /*9e60*/  BSYNC B1 ;  /* 0x0000000000017941 */ /* 0x000fea0003800000 */
.L_x_244:
        /* <DEDUP_REMOVED lines=10> */
.L_x_247:
[----:B------:R-:W-:Y:S05]  /*9f10*/  BSYNC B1 ;  /* 0x0000000000017941 */ /* 0x000fea0003800000 */
.L_x_246:
        /* <DEDUP_REMOVED lines=10> */
.L_x_249:
[----:B------:R-:W-:Y:S05]  /*9fc0*/  BSYNC B1 ;  /* 0x0000000000017941 */ /* 0x000fea0003800000 */
.L_x_248:
        /* <DEDUP_REMOVED lines=10> */
.L_x_251:
[----:B------:R-:W-:Y:S05]  /*a070*/  BSYNC B1 ;  /* 0x0000000000017941 */ /* 0x000fea0003800000 */
.L_x_250:
        /* <DEDUP_REMOVED lines=10> */
.L_x_253:
[----:B------:R-:W-:Y:S05]  /*a120*/  BSYNC B1 ;  /* 0x0000000000017941 */ /* 0x000fea0003800000 */
.L_x_252:
        /* <DEDUP_REMOVED lines=10> */
.L_x_255:
[----:B------:R-:W-:Y:S05]  /*a1d0*/  BSYNC B1 ;  /* 0x0000000000017941 */ /* 0x000fea0003800000 */
.L_x_254:
        /* <DEDUP_REMOVED lines=10> */
.L_x_257:
[----:B------:R-:W-:Y:S05]  /*a280*/  BSYNC B1 ;  /* 0x0000000000017941 */ /* 0x000fea0003800000 */
.L_x_256:
        /* <DEDUP_REMOVED lines=10> */
.L_x_259:
[----:B------:R-:W-:Y:S05]  /*a330*/  BSYNC B1 ;  /* 0x0000000000017941 */ /* 0x000fea0003800000 */
.L_x_258:
        /* <DEDUP_REMOVED lines=10> */
.L_x_261:
[----:B------:R-:W-:Y:S05]  /*a3e0*/  BSYNC B1 ;  /* 0x0000000000017941 */ /* 0x000fea0003800000 */
.L_x_260:
        /* <DEDUP_REMOVED lines=10> */
.L_x_263:
[----:B------:R-:W-:Y:S05]  /*a490*/  BSYNC B1 ;  /* 0x0000000000017941 */ /* 0x000fea0003800000 */
.L_x_262:
        /* <DEDUP_REMOVED lines=10> */
.L_x_265:
[----:B------:R-:W-:Y:S05]  /*a540*/  BSYNC B1 ;  /* 0x0000000000017941 */ /* 0x000fea0003800000 */
.L_x_264:
        /* <DEDUP_REMOVED lines=10> */
.L_x_267:
[----:B------:R-:W-:Y:S05]  /*a5f0*/  BSYNC B1 ;  /* 0x0000000000017941 */ /* 0x000fea0003800000 */
.L_x_266:
        /* <DEDUP_REMOVED lines=10> */
.L_x_269:
[----:B------:R-:W-:Y:S05]  /*a6a0*/  BSYNC B1 ;  /* 0x0000000000017941 */ /* 0x000fea0003800000 */
.L_x_268:
        /* <DEDUP_REMOVED lines=10> */
.L_x_271:
[----:B------:R-:W-:Y:S05]  /*a750*/  BSYNC B1 ;  /* 0x0000000000017941 */ /* 0x000fea0003800000 */
.L_x_270:
        /* <DEDUP_REMOVED lines=10> */
.L_x_273:
[----:B------:R-:W-:Y:S05]  /*a800*/  BSYNC B1 ;  /* 0x0000000000017941 */ /* 0x000fea0003800000 */
.L_x_272:
        /* <DEDUP_REMOVED lines=10> */
.L_x_275:
[----:B------:R-:W-:Y:S05]  /*a8b0*/  BSYNC B1 ;  /* 0x0000000000017941 */ /* 0x000fea0003800000 */
.L_x_274:
        /* <DEDUP_REMOVED lines=10> */
.L_x_277:
[----:B------:R-:W-:Y:S05]  /*a960*/  BSYNC B1 ;  /* 0x0000000000017941 */ /* 0x000fea0003800000 */
.L_x_276:
[----:B0-234-:R-:W2:Y:S01]  /*a970*/  LDL.LU R10, [R1+0x1f4] ;  /* 0x0001f400010a7983 */ /* 0x01dea20000300800 */
[----:B-----5:R-:W-:Y:S01]  /*a980*/  HADD2.F32 R11, -RZ, R23.H0_H0 ;  /* 0x20000017ff0b7230 */ /* 0x020fe20000004100 */
        /* <DEDUP_REMOVED lines=8> */
.L_x_279:
[----:B------:R-:W-:Y:S05]  /*aa10*/  BSYNC B1 ;  /* 0x0000000000017941 */ /* 0x000fea0003800000 */
.L_x_278:
[----:B------:R-:W3:Y:S01]  /*aa20*/  LDL.LU R10, [R1+0x1f8] ;  /* 0x0001f800010a7983 */ /* 0x000ee20000300800 */
[----:B0----5:R-:W-:Y:S01]  /*aa30*/  HADD2.F32 R11, -RZ, R23.H0_H0 ;  /* 0x20000017ff0b7230 */ /* 0x021fe20000004100 */
[----:B------:R-:W-:Y:S01]  /*aa40*/  ISETP.GT.AND P1, PT, R0, 0xf9, P0 ;  /* 0x000000f90000780c */ /* 0x000fe20000724270 */
[----:B------:R-:W-:Y:S01]  /*aa50*/  BSSY B1, `(.L_x_280) ;  /* 0x000000a000017945 */ /* 0x000fe20003800000 */
[----:B------:R-:W-:Y:S02]  /*aa60*/  IADD3 R167, P0, R3, 0x80, RZ ;  /* 0x0000008003a77810 */ /* 0x000fe40007f1e0ff */
[----:B------:R-:W-:-:S04]  /*aa70*/  FMUL R11, R11, R16 ;  /* 0x000000100b0b7220 */ /* 0x000fc80000400000 */
[----:B---3--:R-:W-:-:S05]  /*aa80*/  FFMA R11, R10, R2, R11 ;  /* 0x000000020a0b7223 */ /* 0x008fca000000000b */
[----:B------:R-:W-:-:S04]  /*aa90*/  F2FP.F16.F32.PACK_AB R11, RZ, R11 ;  /* 0x0000000bff0b723e */ /* 0x000fc800000000ff */
[----:B------:R-:W-:Y:S01]  /*aaa0*/  PRMT R3, R11, 0x7610, R3 ;  /* 0x000076100b037816 */ /* 0x000fe20000000003 */
[----:B------:R-:W-:-:S04]  /*aab0*/  IMAD.X R11, RZ, RZ, UR7, P0 ;  /* 0x00000007ff0b7e24 */ /* 0x000fc800080e06ff */
[----:B------:R0:W-:Y:S01]  /*aac0*/  @P2 STG.E.U16 desc[UR36][R6.64+0x1f0], R3 ;  /* 0x0001f00306002986 */ /* 0x0001e2000c101524 */
[----:B------:R-:W-:Y:S05]  /*aad0*/  @!P1 BRA `(.L_x_281) ;  /* 0x0000000000049947 */ /* 0x000fea0003800000 */
[----:B------:R3:W5:Y:S02]  /*aae0*/  LDG.E.LTC128B.U16 R23, desc[UR36][R8.64+0x1f2] ;  /* 0x0001f22408177981 */ /* 0x000764000c1e1520 */
.L_x_281:
[----:B------:R-:W-:Y:S05]  /*aaf0*/  BSYNC B1 ;  /* 0x0000000000017941 */ /* 0x000fea0003800000 */
.L_x_280:
[----:B------:R-:W4:Y:S01]  /*ab00*/  LDL.LU R10, [R1+0x1fc] ;  /* 0x0001fc00010a7983 */ /* 0x000f220000300800 */
[----:B0----5:R-:W-:Y:S01]  /*ab10*/  HADD2.F32 R3, -RZ, R23.H0_H0 ;  /* 0x20000017ff037230 */ /* 0x021fe20000004100 */
[----:B------:R-:W-:Y:S01]  /*ab20*/  ISETP.GT.AND P0, PT, R17, 0x80, PT ;  /* 0x000000801100780c */ /* 0x000fe20003f04270 */
[----:B--23--:R-:W-:-:S03]  /*ab30*/  IMAD R8, R11, R14, RZ ;  /* 0x0000000e0b087224 */ /* 0x00cfc600078e02ff */
[----:B------:R-:W-:Y:S01]  /*ab40*/  FMUL R3, R3, R16 ;  /* 0x0000001003037220 */ /* 0x000fe20000400000 */
[C---:B------:R-:W-:Y:S01]  /*ab50*/  IMAD R165, R167.reuse, R15, R8 ;  /* 0x0000000fa7a57224 */ /* 0x040fe200078e0208 */
[----:B------:R-:W-:Y:S01]  /*ab60*/  ISETP.GT.AND P4, PT, R0, RZ, P0 ;  /* 0x000000ff0000720c */ /* 0x000fe20000784270 */
[----:B------:R-:W-:-:S04]  /*ab70*/  IMAD.WIDE.U32 R8, R167, R14, R20 ;  /* 0x0000000ea7087225 */ /* 0x000fc800078e0014 */
[----:B------:R-:W-:Y:S02]  /*ab80*/  IMAD.IADD R9, R9, 0x1, R165 ;  /* 0x0000000109097824 */ /* 0x000fe400078e02a5 */
[----:B----4-:R-:W-:Y:S01]  /*ab90*/  FFMA R3, R10, R2, R3 ;  /* 0x000000020a037223 */ /* 0x010fe20000000003 */
[----:B------:R-:W-:-:S04]  /*aba0*/  LEA R10, P2, R8, R12, 0x1 ;  /* 0x0000000c080a7211 */ /* 0x000fc800078408ff */
[----:B------:R-:W-:Y:S02]  /*abb0*/  F2FP.F16.F32.PACK_AB R3, RZ, R3 ;  /* 0x00000003ff03723e */ /* 0x000fe400000000ff */
[--C-:B------:R-:W-:Y:S02]  /*abc0*/  LEA.HI.X R11, R8, R13, R9.reuse, 0x1, P2 ;  /* 0x0000000d080b7211 */ /* 0x100fe400010f0c09 */
[----:B------:R-:W-:-:S05]  /*abd0*/  PRMT R9, R3, 0x7610, R9 ;  /* 0x0000761003097816 */ /* 0x000fca0000000009 */
[----:B------:R0:W-:Y:S04]  /*abe0*/  @P1 STG.E.U16 desc[UR36][R6.64+0x1f2], R9 ;  /* 0x0001f20906001986 */ /* 0x0001e8000c101524 */
[----:B------:R-:W2:Y:S01]  /*abf0*/  @P4 LDG.E.LTC128B.U16 R23, desc[UR36][R10.64] ;  /* 0x000000240a174981 */ /* 0x000ea2000c1e1520 */
[----:B-1----:R-:W-:Y:S01]  /*ac00*/  MOV R159, UR8 ;  /* 0x00000008009f7c02 */ /* 0x002fe20008000f00 */
[----:B------:R-:W-:Y:S01]  /*ac10*/  IMAD.U32 R161, RZ, RZ, UR8 ;  /* 0x00000008ffa17e24 */ /* 0x000fe2000f8e00ff */
[----:B------:R-:W-:Y:S01]  /*ac20*/  ISETP.GT.AND P2, PT, R0, 0x1, P0 ;  /* 0x000000010000780c */ /* 0x000fe20000744270 */
[----:B------:R-:W-:Y:S01]  /*ac30*/  IMAD.U32 R164, RZ, RZ, UR9 ;  /* 0x00000009ffa47e24 */ /* 0x000fe2000f8e00ff */
[----:B------:R-:W-:Y:S01]  /*ac40*/  BSSY B1, `(.L_x_282) ;  /* 0x0000012000017945 */ /* 0x000fe20003800000 */
[----:B------:R-:W-:-:S02]  /*ac50*/  IMAD.SHL.U32 R159, R159, 0x100, RZ ;  /* 0x000001009f9f7824 */ /* 0x000fc400078e00ff */
[----:B0-----:R-:W-:Y:S01]  /*ac60*/  IMAD.WIDE.U32 R8, R167, R14, R18 ;  /* 0x0000000ea7087225 */ /* 0x001fe200078e0012 */
[----:B------:R-:W-:-:S03]  /*ac70*/  SHF.L.U64.HI R161, R161, 0x8, R164 ;  /* 0x00000008a1a17819 */ /* 0x000fc600000102a4 */
[----:B------:R-:W-:Y:S02]  /*ac80*/  IMAD.IADD R9, R165, 0x1, R9 ;  /* 0x00000001a5097824 */ /* 0x000fe400078e0209 */
[----:B------:R-:W-:Y:S01]  /*ac90*/  IMAD.WIDE.U32 R162, R22, UR43, R8 ;  /* 0x0000002b16a27c25 */ /* 0x000fe2000f8e0008 */
[----:B------:R-:W-:-:S03]  /*aca0*/  IADD3 R8, P1, R159, R4, RZ ;  /* 0x000000049f087210 */ /* 0x000fc60007f3e0ff */
[----:B------:R-:W-:Y:S01]  /*acb0*/  IMAD.IADD R7, R157, 0x1, R163 ;  /* 0x000000019d077824 */ /* 0x000fe200078e02a3 */
[----:B------:R-:W-:Y:S01]  /*acc0*/  LEA R6, P3, R162, R12, 0x1 ;  /* 0x0000000ca2067211 */ /* 0x000fe200078608ff */
[----:B------:R-:W-:-:S03]  /*acd0*/  IMAD.X R9, R161, 0x1, R5, P1 ;  /* 0x00000001a1097824 */ /* 0x000fc600008e0605 */
[----:B------:R-:W-:Y:S01]  /*ace0*/  LEA.HI.X R7, R162, R13, R7, 0x1, P3 ;  /* 0x0000000da2077211 */ /* 0x000fe200018f0c07 */
[----:B--2---:R-:W-:-:S05]  /*acf0*/  HADD2.F32 R3, -RZ, R23.H0_H0 ;  /* 0x20000017ff037230 */ /* 0x004fca0000004100 */
[----:B------:R-:W-:-:S04]  /*ad00*/  FMUL R3, R3, R16 ;  /* 0x0000001003037220 */ /* 0x000fc80000400000 */
[----:B------:R-:W-:-:S05]  /*ad10*/  FFMA R3, R24, R2, R3 ;  /* 0x0000000218037223 */ /* 0x000fca0000000003 */
[----:B------:R-:W-:-:S05]  /*ad20*/  F2FP.F16.F32.PACK_AB R3, RZ, R3 ;  /* 0x00000003ff03723e */ /* 0x000fca00000000ff */
[----:B------:R0:W-:Y:S01]  /*ad30*/  @P4 STG.E.U16 desc[UR36][R8.64], R3 ;  /* 0x0000000308004986 */ /* 0x0001e2000c101524 */
[----:B------:R-:W-:Y:S05]  /*ad40*/  @!P2 BRA `(.L_x_283) ;  /* 0x000000000004a947 */ /* 0x000fea0003800000 */
[----:B------:R1:W5:Y:S02]  /*ad50*/  LDG.E.LTC128B.U16 R23, desc[UR36][R6.64+0x2] ;  /* 0x0000022406177981 */ /* 0x000364000c1e1520 */
.L_x_283:
[----:B------:R-:W-:Y:S05]  /*ad60*/  BSYNC B1 ;  /* 0x0000000000017941 */ /* 0x000fea0003800000 */
.L_x_282:
[----:B0----5:R-:W-:Y:S01]  /*ad70*/  HADD2.F32 R3, -RZ, R23.H0_H0 ;  /* 0x20000017ff037230 */ /* 0x021fe20000004100 */
[----:B------:R-:W-:Y:S01]  /*ad80*/  ISETP.GT.AND P1, PT, R17, 0x88, PT ;  /* 0x000000881100780c */ /* 0x000fe20003f24270 */
[----:B------:R-:W-:Y:S01]  /*ad90*/  IMAD.WIDE.U32 R14, R167, R14, R154 ;  /* 0x0000000ea70e7225 */ /* 0x000fe200078e009a */
[----:B------:R-:W-:Y:S03]  /*ada0*/  BSSY B1, `(.L_x_284) ;  /* 0x0000010000017945 */ /* 0x000fe60003800000 */
[----:B------:R-:W-:Y:S01]  /*adb0*/  FMUL R10, R3, R16 ;  /* 0x00000010030a7220 */ /* 0x000fe20000400000 */
[----:B------:R-:W-:Y:S02]  /*adc0*/  ISETP.GT.AND P3, PT, R0, RZ, P1 ;  /* 0x000000ff0000720c */ /* 0x000fe40000f64270 */
[----:B------:R-:W-:Y:S01]  /*add0*/  IADD3 R152, P4, R152, R14, RZ ;  /* 0x0000000e98987210 */ /* 0x000fe20007f9e0ff */
[----:B------:R-:W-:Y:S01]  /*ade0*/  FFMA R10, R25, R2, R10 ;  /* 0x00000002190a7223 */ /* 0x000fe2000000000a */
[----:B------:R-:W-:-:S02]  /*adf0*/  IADD3 R165, R165, R15, RZ ;  /* 0x0000000fa5a57210 */ /* 0x000fc40007ffe0ff */
[----:B------:R-:W-:Y:S02]  /*ae00*/  IADD3 R14, P5, R18, R14, RZ ;  /* 0x0000000e120e7210 */ /* 0x000fe40007fbe0ff */
[----:B------:R-:W-:Y:S01]  /*ae10*/  F2FP.F16.F32.PACK_AB R3, RZ, R10 ;  /* 0x0000000aff03723e */ /* 0x000fe200000000ff */
[----:B------:R-:W-:Y:S01]  /*ae20*/  IMAD.X R20, R165, 0x1, R21, P4 ;  /* 0x00000001a5147824 */ /* 0x000fe200020e0615 */
[C---:B------:R-:W-:Y:S02]  /*ae30*/  LEA R10, P4, R152.reuse, R12, 0x1 ;  /* 0x0000000c980a7211 */ /* 0x040fe400078808ff */
[----:B------:R-:W-:Y:S02]  /*ae40*/  PRMT R17, R3, 0x7610, R17 ;  /* 0x0000761003117816 */ /* 0x000fe40000000011 */
[----:B------:R-:W-:Y:S02]  /*ae50*/  LEA.HI.X R11, R152, R13, R20, 0x1, P4 ;  /* 0x0000000d980b7211 */ /* 0x000fe400020f0c14 */
[----:B------:R-:W-:Y:S01]  /*ae60*/  PRMT R3, R23, 0x7610, R3 ;  /* 0x0000761017037816 */ /* 0x000fe20000000003 */
[----:B------:R0:W-:Y:S01]  /*ae70*/  @P2 STG.E.U16 desc[UR36][R8.64+0x2], R17 ;  /* 0x0000021108002986 */ /* 0x0001e2000c101524 */
[----:B------:R-:W-:Y:S05]  /*ae80*/  @!P3 BRA `(.L_x_285) ;  /* 0x000000000004b947 */ /* 0x000fea0003800000 */
[----:B------:R2:W5:Y:S02]  /*ae90*/  LDG.E.LTC128B.U16 R3, desc[UR36][R10.64] ;  /* 0x000000240a037981 */ /* 0x000564000c1e1520 */
.L_x_285:
[----:B------:R-:W-:Y:S05]  /*aea0*/  BSYNC B1 ;  /* 0x0000000000017941 */ /* 0x000fea0003800000 */
.L_x_284:
[----:B--2--5:R-:W-:Y:S01]  /*aeb0*/  HADD2.F32 R11, -RZ, R3.H0_H0 ;  /* 0x20000003ff0b7230 */ /* 0x024fe20000004100 */
[----:B------:R-:W-:Y:S01]  /*aec0*/  IADD3 R10, P2, R8, R158, RZ ;  /* 0x0000009e080a7210 */ /* 0x000fe20007f5e0ff */
[----:B------:R-:W-:Y:S01]  /*aed0*/  IMAD.X R15, R19, 0x1, R165, P5 ;  /* 0x00000001130f7824 */ /* 0x000fe200028e06a5 */
[----:B------:R-:W-:Y:S01]  /*aee0*/  ISETP.GT.AND P5, PT, R0, 0x1, P1 ;  /* 0x000000010000780c */ /* 0x000fe20000fa4270 */
[----:B------:R-:W-:Y:S01]  /*aef0*/  BSSY B1, `(.L_x_286) ;  /* 0x000000c000017945 */ /* 0x000fe20003800000 */
[----:B------:R-:W-:Y:S01]  /*af00*/  FMUL R11, R11, R16 ;  /* 0x000000100b0b7220 */ /* 0x000fe20000400000 */
[----:B------:R-:W-:-:S04]  /*af10*/  IMAD.WIDE.U32 R22, R22, UR43, R14 ;  /* 0x0000002b16167c25 */ /* 0x000fc8000f8e000e */
[----:B------:R-:W-:Y:S01]  /*af20*/  FFMA R11, R26, R2, R11 ;  /* 0x000000021a0b7223 */ /* 0x000fe2000000000b */
[----:B------:R-:W-:Y:S01]  /*af30*/  IMAD.IADD R157, R157, 0x1, R23 ;  /* 0x000000019d9d7824 */ /* 0x000fe200078e0217 */
[----:B------:R-:W-:-:S03]  /*af40*/  LEA R12, P4, R22, R12, 0x1 ;  /* 0x0000000c160c7211 */ /* 0x000fc600078808ff */
[----:B------:R-:W-:Y:S01]  /*af50*/  F2FP.F16.F32.PACK_AB R14, RZ, R11 ;  /* 0x0000000bff0e723e */ /* 0x000fe200000000ff */
[----:B------:R-:W-:Y:S01]  /*af60*/  IMAD.X R11, R9, 0x1, R156, P2 ;  /* 0x00000001090b7824 */ /* 0x000fe200010e069c */
[----:B------:R-:W-:-:S04]  /*af70*/  LEA.HI.X R13, R22, R13, R157, 0x1, P4 ;  /* 0x0000000d160d7211 */ /* 0x000fc800020f0c9d */
[----:B------:R2:W-:Y:S01]  /*af80*/  @P3 STG.E.U16 desc[UR36][R10.64], R14 ;  /* 0x0000000e0a003986 */ /* 0x0005e2000c101524 */
[----:B------:R-:W-:Y:S05]  /*af90*/  @!P5 BRA `(.L_x_287) ;  /* 0x000000000004d947 */ /* 0x000fea0003800000 */
[----:B------:R3:W5:Y:S02]  /*afa0*/  LDG.E.LTC128B.U16 R3, desc[UR36][R12.64+0x2] ;  /* 0x000002240c037981 */ /* 0x000764000c1e1520 */
.L_x_287:
[----:B------:R-:W-:Y:S05]  /*afb0*/  BSYNC B1 ;  /* 0x0000000000017941 */ /* 0x000fea0003800000 */
.L_x_286:
[----:B-----5:R-:W-:Y:S01]  /*afc0*/  HADD2.F32 R15, -RZ, R3.H0_H0 ;  /* 0x20000003ff0f7230 */ /* 0x020fe20000004100 */
[----:B------:R-:W-:Y:S01]  /*afd0*/  ISETP.GT.AND P2, PT, R0, 0x8, P0 ;  /* 0x000000080000780c */ /* 0x000fe20000744270 */
[----:B------:R-:W-:Y:S03]  /*afe0*/  BSSY B1, `(.L_x_288) ;  /* 0x0000007000017945 */ /* 0x000fe60003800000 */
[----:B--2---:R-:W-:-:S04]  /*aff0*/  FMUL R14, R15, R16 ;  /* 0x000000100f0e7220 */ /* 0x004fc80000400000 */
[----:B------:R-:W-:-:S05]  /*b000*/  FFMA R14, R27, R2, R14 ;  /* 0x000000021b0e7223 */ /* 0x000fca000000000e */
[----:B------:R-:W-:-:S05]  /*b010*/  F2FP.F16.F32.PACK_AB R14, RZ, R14 ;  /* 0x0000000eff0e723e */ /* 0x000fca00000000ff */
[----:B------:R2:W-:Y:S01]  /*b020*/  @P5 STG.E.U16 desc[UR36][R10.64+0x2], R14 ;  /* 0x0000020e0a005986 */ /* 0x0005e2000c101524 */
[----:B------:R-:W-:Y:S05]  /*b030*/  @!P2 BRA `(.L_x_289) ;  /* 0x000000000004a947 */ /* 0x000fea0003800000 */
[----:B------:R4:W5:Y:S02]  /*b040*/  LDG.E.LTC128B.U16 R3, desc[UR36][R6.64+0x10] ;  /* 0x0000102406037981 */ /* 0x000964000c1e1520 */
.L_x_289:
[----:B------:R-:W-:Y:S05]  /*b050*/  BSYNC B1 ;  /* 0x0000000000017941 */ /* 0x000fea0003800000 */
.L_x_288:
[----:B--2--5:R-:W-:Y:S01]  /*b060*/  HADD2.F32 R11, -RZ, R3.H0_H0 ;  /* 0x20000003ff0b7230 */ /* 0x024fe20000004100 */
[----:B------:R-:W-:Y:S01]  /*b070*/  ISETP.GT.AND P3, PT, R0, 0x9, P0 ;  /* 0x000000090000780c */ /* 0x000fe20000764270 */
[----:B------:R-:W-:Y:S03]  /*b080*/  BSSY B1, `(.L_x_290) ;  /* 0x0000007000017945 */ /* 0x000fe60003800000 */
[----:B------:R-:W-:-:S04]  /*b090*/  FMUL R11, R11, R16 ;  /* 0x000000100b0b7220 */ /* 0x000fc80000400000 */
[----:B------:R-:W-:-:S05]  /*b0a0*/  FFMA R11, R28, R2, R11 ;  /* 0x000000021c0b7223 */ /* 0x000fca000000000b */
[----:B------:R-:W-:-:S05]  /*b0b0*/  F2FP.F16.F32.PACK_AB R11, RZ, R11 ;  /* 0x0000000bff0b723e */ /* 0x000fca00000000ff */
[----:B------:R2:W-:Y:S01]  /*b0c0*/  @P2 STG.E.U16 desc[UR36][R8.64+0x10], R11 ;  /* 0x0000100b08002986 */ /* 0x0005e2000c101524 */
[----:B------:R-:W-:Y:S05]  /*b0d0*/  @!P3 BRA `(.L_x_291) ;  /* 0x000000000004b947 */ /* 0x000fea0003800000 */
[----:B------:R0:W5:Y:S02]  /*b0e0*/  LDG.E.LTC128B.U16 R3, desc[UR36][R6.64+0x12] ;  /* 0x0000122406037981 */ /* 0x000164000c1e1520 */
.L_x_291:
[----:B------:R-:W-:Y:S05]  /*b0f0*/  BSYNC B1 ;  /* 0x0000000000017941 */ /* 0x000fea0003800000 */
.L_x_290:
        /* <DEDUP_REMOVED lines=9> */
.L_x_293:
[----:B------:R-:W-:Y:S05]  /*b190*/  BSYNC B1 ;  /* 0x0000000000017941 */ /* 0x000fea0003800000 */
.L_x_292:
[----:B-----5:R-:W-:Y:S01]  /*b1a0*/  HADD2.F32 R11, -RZ, R3.H0_H0 ;  /* 0x20000003ff0b7230 */ /* 0x020fe20000004100 */
[----:B--2---:R-:W-:Y:S01]  /*b1b0*/  IADD3 R10, P3, R158, R8, RZ ;  /* 0x000000089e0a7210 */ /* 0x004fe20007f7e0ff */
[----:B------:R-:W-:Y:S01]  /*b1c0*/  BSSY B1, `(.L_x_294) ;  /* 0x0000009000017945 */ /* 0x000fe20003800000 */
[----:B------:R-:W-:Y:S02]  /*b1d0*/  ISETP.GT.AND P2, PT, R0, 0x9, P1 ;  /* 0x000000090000780c */ /* 0x000fe40000f44270 */
[----:B------:R-:W-:-:S04]  /*b1e0*/  FMUL R11, R11, R16 ;  /* 0x000000100b0b7220 */ /* 0x000fc80000400000 */
[----:B------:R-:W-:-:S05]  /*b1f0*/  FFMA R11, R30, R2, R11 ;  /* 0x000000021e0b7223 */ /* 0x000fca000000000b */
[----:B------:R-:W-:Y:S02]  /*b200*/  F2FP.F16.F32.PACK_AB R14, RZ, R11 ;  /* 0x0000000bff0e723e */ /* 0x000fe400000000ff */
[----:B------:R-:W-:-:S05]  /*b210*/  IADD3.X R11, R156, R9, RZ, P3, !PT ;  /* 0x000000099c0b7210 */ /* 0x000fca0001ffe4ff */
[----:B------:R2:W-:Y:S01]  /*b220*/  @P4 STG.E.U16 desc[UR36][R10.64+0x10], R14 ;  /* 0x0000100e0a004986 */ /* 0x0005e2000c101524 */
[----:B------:R-:W-:Y:S05]  /*b230*/  @!P2 BRA `(.L_x_295) ;  /* 0x000000000004a947 */ /* 0x000fea0003800000 */
[----:B------:R0:W5:Y:S02]  /*b240*/  LDG.E.LTC128B.U16 R3, desc[UR36][R12.64+0x12] ;  /* 0x000012240c037981 */ /* 0x000164000c1e1520 */
.L_x_295:
[----:B------:R-:W-:Y:S05]  /*b250*/  BSYNC B1 ;  /* 0x0000000000017941 */ /* 0x000fea0003800000 */
.L_x_294:
[----:B--2--5:R-:W-:Y:S01]  /*b260*/  HADD2.F32 R11, -RZ, R3.H0_H0 ;  /* 0x20000003ff0b7230 */ /* 0x024fe20000004100 */
[----:B------:R-:W-:Y:S01]  /*b270*/  IADD3 R158, P3, P4, R158, R4, R159 ;  /* 0x000000049e9e7210 */ /* 0x000fe20007c7e09f */
[----:B------:R-:W-:Y:S01]  /*b280*/  BSSY B1, `(.L_x_296) ;  /* 0x0000009000017945 */ /* 0x000fe20003800000 */
[----:B------:R-:W-:Y:S02]  /*b290*/  ISETP.GT.AND P5, PT, R0, 0x10, P0 ;  /* 0x000000100000780c */ /* 0x000fe400007a4270 */
[----:B------:R-:W-:Y:S01]  /*b2a0*/  FMUL R10, R11, R16 ;  /* 0x000000100b0a7220 */ /* 0x000fe20000400000 */
[----:B------:R-:W-:-:S03]  /*b2b0*/  IADD3.X R159, R156, R5, R161, P3, P4 ;  /* 0x000000059c9f7210 */ /* 0x000fc60001fe84a1 */
[----:B------:R-:W-:-:S05]  /*b2c0*/  FFMA R10, R31, R2, R10 ;  /* 0x000000021f0a7223 */ /* 0x000fca000000000a */
[----:B------:R-:W-:-:S05]  /*b2d0*/  F2FP.F16.F32.PACK_AB R10, RZ, R10 ;  /* 0x0000000aff0a723e */ /* 0x000fca00000000ff */
[----:B------:R2:W-:Y:S01]  /*b2e0*/  @P2 STG.E.U16 desc[UR36][R158.64+0x12], R10 ;  /* 0x0000120a9e002986 */ /* 0x0005e2000c101524 */
[----:B------:R-:W-:Y:S05]  /*b2f0*/  @!P5 BRA `(.L_x_297) ;  /* 0x000000000004d947 */ /* 0x000fea0003800000 */
[----:B------:R0:W5:Y:S02]  /*b300*/  LDG.E.LTC128B.U16 R3, desc[UR36][R6.64+0x20] ;  /* 0x0000202406037981 */ /* 0x000164000c1e1520 */
.L_x_297:
[----:B------:R-:W-:Y:S05]  /*b310*/  BSYNC B1 ;  /* 0x0000000000017941 */ /* 0x000fea0003800000 */
.L_x_296:
[----:B-----5:R-:W-:Y:S01]  /*b320*/  HADD2.F32 R5, -RZ, R3.H0_H0 ;  /* 0x20000003ff057230 */ /* 0x020fe20000004100 */
        /* <DEDUP_REMOVED lines=8> */
.L_x_299:
[----:B------:R-:W-:Y:S05]  /*b3b0*/  BSYNC B1 ;  /* 0x0000000000017941 */ /* 0x000fea0003800000 */
.L_x_298:
[----:B0----5:R-:W-:Y:S01]  /*b3c0*/  HADD2.F32 R5, -RZ, R3.H0_H0 ;  /* 0x20000003ff057230 */ /* 0x021fe20000004100 */
        /* <DEDUP_REMOVED lines=8> */
.L_x_301:
[----:B------:R-:W-:Y:S05]  /*b450*/  BSYNC B1 ;  /* 0x0000000000017941 */ /* 0x000fea0003800000 */
.L_x_300:
[----:B-----5:R-:W-:Y:S01]  /*b460*/  HADD2.F32 R5, -RZ, R3.H0_H0 ;  /* 0x20000003ff057230 */ /* 0x020fe20000004100 */
[----:B------:R-:W-:Y:S01]  /*b470*/  ISETP.GT.AND P2, PT, R0, 0x11, P1 ;  /* 0x000000110000780c */ /* 0x000fe20000f44270 */
[----:B0-----:R-:W-:Y:S01]  /*b480*/  @P3 IMAD.MOV.U32 R4, RZ, RZ, R158 ;  /* 0x000000ffff043224 */ /* 0x001fe200078e009e */
[----:B------:R-:W-:Y:S02]  /*b490*/  BSSY B1, `(.L_x_302) ;  /* 0x0000009000017945 */ /* 0x000fe40003800000 */
[----:B------:R-:W-:-:S04]  /*b4a0*/  FMUL R5, R5, R16 ;  /* 0x0000001005057220 */ /* 0x000fc80000400000 */
[----:B------:R-:W-:-:S05]  /*b4b0*/  FFMA R5, R34, R2, R5 ;  /* 0x0000000222057223 */ /* 0x000fca0000000005 */
[----:B------:R-:W-:-:S04]  /*b4c0*/  F2FP.F16.F32.PACK_AB R5, RZ, R5 ;  /* 0x00000005ff05723e */ /* 0x000fc800000000ff */
[----:B--2---:R-:W-:Y:S01]  /*b4d0*/  PRMT R10, R5, 0x7610, R10 ;  /* 0x00007610050a7816 */ /* 0x004fe2000000000a */
[----:B------:R-:W-:-:S05]  /*b4e0*/  @P3 IMAD.MOV.U32 R5, RZ, RZ, R159 ;  /* 0x000000ffff053224 */ /* 0x000fca00078e009f */
[----:B------:R0:W-:Y:S01]  /*b4f0*/  @P3 STG.E.U16 desc[UR36][R4.64+0x20], R10 ;  /* 0x0000200a04003986 */ /* 0x0001e2000c101524 */
[----:B------:R-:W-:Y:S05]  /*b500*/  @!P2 BRA `(.L_x_303) ;  /* 0x000000000004a947 */ /* 0x000fea0003800000 */
[----:B------:R2:W5:Y:S02]  /*b510*/  LDG.E.LTC128B.U16 R3, desc[UR36][R12.64+0x22] ;  /* 0x000022240c037981 */ /* 0x000564000c1e1520 */
.L_x_303:
[----:B------:R-:W-:Y:S05]  /*b520*/  BSYNC B1 ;  /* 0x0000000000017941 */ /* 0x000fea0003800000 */
.L_x_302:
[----:B0----5:R-:W-:Y:S01]  /*b530*/  HADD2.F32 R5, -RZ, R3.H0_H0 ;  /* 0x20000003ff057230 */ /* 0x021fe20000004100 */
[----:B------:R-:W-:Y:S01]  /*b540*/  ISETP.GT.AND P3, PT, R0, 0x18, P0 ;  /* 0x000000180000780c */ /* 0x000fe20000764270 */
[----:B------:R-:W-:Y:S03]  /*b550*/  BSSY B1, `(.L_x_304) ;  /* 0x000000a000017945 */ /* 0x000fe60003800000 */
[----:B------:R-:W-:Y:S01]  /*b560*/  FMUL R4, R5, R16 ;  /* 0x0000001005047220 */ /* 0x000fe20000400000 */
[----:B------:R-:W-:-:S03]  /*b570*/  @P2 IMAD.MOV.U32 R5, RZ, RZ, R159 ;  /* 0x000000ffff052224 */ /* 0x000fc600078e009f */
[----:B------:R-:W-:-:S05]  /*b580*/  FFMA R4, R35, R2, R4 ;  /* 0x0000000223047223 */ /* 0x000fca0000000004 */
[----:B------:R-:W-:-:S04]  /*b590*/  F2FP.F16.F32.PACK_AB R4, RZ, R4 ;  /* 0x00000004ff04723e */ /* 0x000fc800000000ff */
[----:B------:R-:W-:Y:S01]  /*b5a0*/  PRMT R10, R4, 0x7610, R10 ;  /* 0x00007610040a7816 */ /* 0x000fe2000000000a */
[----:B------:R-:W-:-:S05]  /*b5b0*/  @P2 IMAD.MOV.U32 R4, RZ, RZ, R158 ;  /* 0x000000ffff042224 */ /* 0x000fca00078e009e */
[----:B------:R0:W-:Y:S01]  /*b5c0*/  @P2 STG.E.U16 desc[UR36][R4.64+0x22], R10 ;  /* 0x0000220a04002986 */ /* 0x0001e2000c101524 */
[----:B------:R-:W-:Y:S05]  /*b5d0*/  @!P3 BRA `(.L_x_305) ;  /* 0x000000000004b947 */ /* 0x000fea0003800000 */
[----:B------:R0:W5:Y:S02]  /*b5e0*/  LDG.E.LTC128B.U16 R3, desc[UR36][R6.64+0x30] ;  /* 0x0000302406037981 */ /* 0x000164000c1e1520 */
.L_x_305:
[----:B------:R-:W-:Y:S05]  /*b5f0*/  BSYNC B1 ;  /* 0x0000000000017941 */ /* 0x000fea0003800000 */
.L_x_304:
        /* <DEDUP_REMOVED lines=9> */
.L_x_307:
[----:B------:R-:W-:Y:S05]  /*b690*/  BSYNC B1 ;  /* 0x0000000000017941 */ /* 0x000fea0003800000 */
.L_x_306:
        /* <DEDUP_REMOVED lines=9> */
.L_x_309:
[----:B------:R-:W-:Y:S05]  /*b730*/  BSYNC B1 ;  /* 0x0000000000017941 */ /* 0x000fea0003800000 */
.L_x_308:
[----:B-----5:R-:W-:Y:S01]  /*b740*/  HADD2.F32 R5, -RZ, R3.H0_H0 ;  /* 0x20000003ff057230 */ /* 0x020fe20000004100 */
[----:B0-----:R-:W-:Y:S01]  /*b750*/  @P3 MOV R4, R158 ;  /* 0x0000009e00043202 */ /* 0x001fe20000000f00 */
[----:B------:R-:W-:Y:S01]  /*b760*/  BSSY B1, `(.L_x_310) ;  /* 0x000000a000017945 */ /* 0x000fe20003800000 */
[----:B------:R-:W-:Y:S02]  /*b770*/  ISETP.GT.AND P2, PT, R0, 0x19, P1 ;  /* 0x000000190000780c */ /* 0x000fe40000f44270 */
[----:B------:R-:W-:-:S04]  /*b780*/  FMUL R5, R5, R16 ;  /* 0x0000001005057220 */ /* 0x000fc80000400000 */
[----:B------:R-:W-:-:S05]  /*b790*/  FFMA R5, R38, R2, R5 ;  /* 0x0000000226057223 */ /* 0x000fca0000000005 */
[----:B------:R-:W-:-:S04]  /*b7a0*/  F2FP.F16.F32.PACK_AB R5, RZ, R5 ;  /* 0x00000005ff05723e */ /* 0x000fc800000000ff */
[----:B------:R-:W-:Y:S01]  /*b7b0*/  PRMT R10, R5, 0x7610, R10 ;  /* 0x00007610050a7816 */ /* 0x000fe2000000000a */
[----:B------:R-:W-:-:S05]  /*b7c0*/  @P3 IMAD.MOV.U32 R5, RZ, RZ, R159 ;  /* 0x000000ffff053224 */ /* 0x000fca00078e009f */
[----:B------:R0:W-:Y:S01]  /*b7d0*/  @P3 STG.E.U16 desc[UR36][R4.64+0x30], R10 ;  /* 0x0000300a04003986 */ /* 0x0001e2000c101524 */
[----:B------:R-:W-:Y:S05]  /*b7e0*/  @!P2 BRA `(.L_x_311) ;  /* 0x000000000004a947 */ /* 0x000fea0003800000 */
[----:B------:R0:W5:Y:S02]  /*b7f0*/  LDG.E.LTC128B.U16 R3, desc[UR36][R12.64+0x32] ;  /* 0x000032240c037981 */ /* 0x000164000c1e1520 */
.L_x_311:
[----:B------:R-:W-:Y:S05]  /*b800*/  BSYNC B1 ;  /* 0x0000000000017941 */ /* 0x000fea0003800000 */
.L_x_310:
        /* <DEDUP_REMOVED lines=12> */
.L_x_313:
[----:B------:R-:W-:Y:S05]  /*b8d0*/  BSYNC B1 ;  /* 0x0000000000017941 */ /* 0x000fea0003800000 */
.L_x_312:
        /* <DEDUP_REMOVED lines=9> */
.L_x_315:
[----:B------:R-:W-:Y:S05]  /*b970*/  BSYNC B1 ;  /* 0x0000000000017941 */ /* 0x000fea0003800000 */
.L_x_314:
        /* <DEDUP_REMOVED lines=9> */
.L_x_317:
[----:B------:R-:W-:Y:S05]  /*ba10*/  BSYNC B1 ;  /* 0x0000000000017941 */ /* 0x000fea0003800000 */
.L_x_316:
[----:B-----5:R-:W-:Y:S01]  /*ba20*/  HADD2.F32 R5, -RZ, R3.H0_H0 ;  /* 0x20000003ff057230 */ /* 0x020fe20000004100 */
[----:B------:R-:W-:Y:S01]  /*ba30*/  ISETP.GT.AND P2, PT, R0, 0x21, P1 ;  /* 0x000000210000780c */ /* 0x000fe20000f44270 */
[----:B0-----:R-:W-:Y:S01]  /*ba40*/  @P3 IMAD.MOV.U32 R4, RZ, RZ, R158 ;  /* 0x000000ffff043224 */ /* 0x001fe200078e009e */
[----:B------:R-:W-:Y:S02]  /*ba50*/  BSSY B1, `(.L_x_318) ;  /* 0x0000009000017945 */ /* 0x000fe40003800000 */
[----:B------:R-:W-:-:S04]  /*ba60*/  FMUL R5, R5, R16 ;  /* 0x0000001005057220 */ /* 0x000fc80000400000 */
[----:B------:R-:W-:-:S05]  /*ba70*/  FFMA R5, R42, R2, R5 ;  /* 0x000000022a057223 */ /* 0x000fca0000000005 */
[----:B------:R-:W-:-:S04]  /*ba80*/  F2FP.F16.F32.PACK_AB R5, RZ, R5 ;  /* 0x00000005ff05723e */ /* 0x000fc800000000ff */
[----:B------:R-:W-:Y:S02]  /*ba90*/  PRMT R10, R5, 0x7610, R10 ;  /* 0x00007610050a7816 */ /* 0x000fe4000000000a */
[----:B------:R-:W-:-:S05]  /*baa0*/  @P3 MOV R5, R159 ;  /* 0x0000009f00053202 */ /* 0x000fca0000000f00 */
[----:B------:R0:W-:Y:S01]  /*bab0*/  @P3 STG.E.U16 desc[UR36][R4.64+0x40], R10 ;  /* 0x0000400a04003986 */ /* 0x0001e2000c101524 */
[----:B------:R-:W-:Y:S05]  /*bac0*/  @!P2 BRA `(.L_x_319) ;  /* 0x000000000004a947 */ /* 0x000fea0003800000 */
[----:B------:R0:W5:Y:S02]  /*bad0*/  LDG.E.LTC128B.U16 R3, desc[UR36][R12.64+0x42] ;  /* 0x000042240c037981 */ /* 0x000164000c1e1520 */
.L_x_319:
[----:B------:R-:W-:Y:S05]  /*bae0*/  BSYNC B1 ;  /* 0x0000000000017941 */ /* 0x000fea0003800000 */
.L_x_318:
        /* <DEDUP_REMOVED lines=12> */
.L_x_321:
[----:B------:R-:W-:Y:S05]  /*bbb0*/  BSYNC B1 ;  /* 0x0000000000017941 */ /* 0x000fea0003800000 */
.L_x_320:
        /* <DEDUP_REMOVED lines=9> */
.L_x_323:
[----:B------:R-:W-:Y:S05]  /*bc50*/  BSYNC B1 ;  /* 0x0000000000017941 */ /* 0x000fea0003800000 */
.L_x_322:
        /* <DEDUP_REMOVED lines=9> */
.L_x_325:
[----:B------:R-:W-:Y:S05]  /*bcf0*/  BSYNC B1 ;  /* 0x0000000000017941 */ /* 0x000fea0003800000 */
.L_x_324:
[----:B-----5:R-:W-:Y:S01]  /*bd00*/  HADD2.F32 R5, -RZ, R3.H0_H0 ;  /* 0x20000003ff057230 */ /* 0x020fe20000004100 */
[----:B------:R-:W-:Y:S01]  /*bd10*/  ISETP.GT.AND P2, PT, R0, 0x29, P1 ;  /* 0x000000290000780c */ /* 0x000fe20000f44270 */
[----:B0-----:R-:W-:Y:S01]  /*bd20*/  @P3 IMAD.MOV.U32 R4, RZ, RZ, R158 ;  /* 0x000000ffff043224 */ /* 0x001fe200078e009e */
[----:B------:R-:W-:Y:S02]  /*bd30*/  BSSY B1, `(.L_x_326) ;  /* 0x0000009000017945 */ /* 0x000fe40003800000 */
        /* <DEDUP_REMOVED lines=8> */
.L_x_327:
[----:B------:R-:W-:Y:S05]  /*bdc0*/  BSYNC B1 ;  /* 0x0000000000017941 */ /* 0x000fea0003800000 */
.L_x_326:
[----:B0----5:R-:W-:Y:S01]  /*bdd0*/  HADD2.F32 R5, -RZ, R3.H0_H0 ;  /* 0x20000003ff057230 */ /* 0x021fe20000004100 */
[----:B------:R-:W-:Y:S01]  /*bde0*/  ISETP.GT.AND P3, PT, R0, 0x30, P0 ;  /* 0x000000300000780c */ /* 0x000fe20000764270 */
[----:B------:R-:W-:Y:S03]  /*bdf0*/  BSSY B1, `(.L_x_328) ;  /* 0x000000a000017945 */ /* 0x000fe60003800000 */
[----:B------:R-:W-:Y:S01]  /*be00*/  FMUL R4, R5, R16 ;  /* 0x0000001005047220 */ /* 0x000fe20000400000 */
[----:B------:R-:W-:-:S03]  /*be10*/  @P2 IMAD.MOV.U32 R5, RZ, RZ, R159 ;  /* 0x000000ffff052224 */ /* 0x000fc600078e009f */
[----:B------:R-:W-:-:S05]  /*be20*/  FFMA R4, R47, R2, R4 ;  /* 0x000000022f047223 */ /* 0x000fca0000000004 */
[----:B------:R-:W-:-:S04]  /*be30*/  F2FP.F16.F32.PACK_AB R4, RZ, R4 ;  /* 0x00000004ff04723e */ /* 0x000fc800000000ff */
[----:B------:R-:W-:Y:S02]  /*be40*/  PRMT R10, R4, 0x7610, R10 ;  /* 0x00007610040a7816 */ /* 0x000fe4000000000a */
[----:B------:R-:W-:-:S05]  /*be50*/  @P2 MOV R4, R158 ;  /* 0x0000009e00042202 */ /* 0x000fca0000000f00 */
[----:B------:R0:W-:Y:S01]  /*be60*/  @P2 STG.E.U16 desc[UR36][R4.64+0x52], R10 ;  /* 0x0000520a04002986 */ /* 0x0001e2000c101524 */
[----:B------:R-:W-:Y:S05]  /*be70*/  @!P3 BRA `(.L_x_329) ;  /* 0x000000000004b947 */ /* 0x000fea0003800000 */
[----:B------:R0:W5:Y:S02]  /*be80*/  LDG.E.LTC128B.U16 R3, desc[UR36][R6.64+0x60] ;  /* 0x0000602406037981 */ /* 0x000164000c1e1520 */
.L_x_329:
[----:B------:R-:W-:Y:S05]  /*be90*/  BSYNC B1 ;  /* 0x0000000000017941 */ /* 0x000fea0003800000 */
.L_x_328:
        /* <DEDUP_REMOVED lines=9> */
.L_x_331:
[----:B------:R-:W-:Y:S05]  /*bf30*/  BSYNC B1 ;  /* 0x0000000000017941 */ /* 0x000fea0003800000 */
.L_x_330:
        /* <DEDUP_REMOVED lines=9> */
.L_x_333:
[----:B------:R-:W-:Y:S05]  /*bfd0*/  BSYNC B1 ;  /* 0x0000000000017941 */ /* 0x000fea0003800000 */
.L_x_332:
        /* <DEDUP_REMOVED lines=12> */
.L_x_335:
[----:B------:R-:W-:Y:S05]  /*c0a0*/  BSYNC B1 ;  /* 0x0000000000017941 */ /* 0x000fea0003800000 */
.L_x_334:
[----:B0----5:R-:W-:Y:S01]  /*c0b0*/  HADD2.F32 R5, -RZ, R3.H0_H0 ;  /* 0x20000003ff057230 */ /* 0x021fe20000004100 */
[----:B------:R-:W-:Y:S01]  /*c0c0*/  ISETP.GT.AND P3, PT, R0, 0x38, P0 ;  /* 0x000000380000780c */ /* 0x000fe20000764270 */
[----:B------:R-:W-:Y:S03]  /*c0d0*/  BSSY B1, `(.L_x_336) ;  /* 0x000000a000017945 */ /* 0x000fe60003800000 */
[----:B------:R-:W-:Y:S01]  /*c0e0*/  FMUL R4, R5, R16 ;  /* 0x0000001005047220 */ /* 0x000fe20000400000 */
[----:B------:R-:W-:-:S03]  /*c0f0*/  @P2 MOV R5, R159 ;  /* 0x0000009f00052202 */ /* 0x000fc60000000f00 */
[----:B------:R-:W-:-:S05]  /*c100*/  FFMA R4, R51, R2, R4 ;  /* 0x0000000233047223 */ /* 0x000fca0000000004 */
[----:B------:R-:W-:-:S04]  /*c110*/  F2FP.F16.F32.PACK_AB R4, RZ, R4 ;  /* 0x00000004ff04723e */ /* 0x000fc800000000ff */
[----:B------:R-:W-:Y:S01]  /*c120*/  PRMT R10, R4, 0x7610, R10 ;  /* 0x00007610040a7816 */ /* 0x000fe2000000000a */
[----:B------:R-:W-:-:S05]  /*c130*/  @P2 IMAD.MOV.U32 R4, RZ, RZ, R158 ;  /* 0x000000ffff042224 */ /* 0x000fca00078e009e */
[----:B------:R0:W-:Y:S01]  /*c140*/  @P2 STG.E.U16 desc[UR36][R4.64+0x62], R10 ;  /* 0x0000620a04002986 */ /* 0x0001e2000c101524 */
[----:B------:R-:W-:Y:S05]  /*c150*/  @!P3 BRA `(.L_x_337) ;  /* 0x000000000004b947 */ /* 0x000fea0003800000 */
[----:B------:R0:W5:Y:S02]  /*c160*/  LDG.E.LTC128B.U16 R3, desc[UR36][R6.64+0x70] ;  /* 0x0000702406037981 */ /* 0x000164000c1e1520 */
.L_x_337:
[----:B------:R-:W-:Y:S05]  /*c170*/  BSYNC B1 ;  /* 0x0000000000017941 */ /* 0x000fea0003800000 */
.L_x_336:
        /* <DEDUP_REMOVED lines=9> */
.L_x_339:
[----:B------:R-:W-:Y:S05]  /*c210*/  BSYNC B1 ;  /* 0x0000000000017941 */ /* 0x000fea0003800000 */
.L_x_338:
        /* <DEDUP_REMOVED lines=9> */
.L_x_341:
[----:B------:R-:W-:Y:S05]  /*c2b0*/  BSYNC B1 ;  /* 0x0000000000017941 */ /* 0x000fea0003800000 */
.L_x_340:
        /* <DEDUP_REMOVED lines=12> */
.L_x_343:
[----:B------:R-:W-:Y:S05]  /*c380*/  BSYNC B1 ;  /* 0x0000000000017941 */ /* 0x000fea0003800000 */
.L_x_342:
        /* <DEDUP_REMOVED lines=12> */
.L_x_345:
[----:B------:R-:W-:Y:S05]  /*c450*/  BSYNC B1 ;  /* 0x0000000000017941 */ /* 0x000fea0003800000 */
.L_x_344:
        /* <DEDUP_REMOVED lines=9> */
.L_x_347:
[----:B------:R-:W-:Y:S05]  /*c4f0*/  BSYNC B1 ;  /* 0x0000000000017941 */ /* 0x000fea0003800000 */
.L_x_346:
        /* <DEDUP_REMOVED lines=9> */
.L_x_349:
[----:B------:R-:W-:Y:S05]  /*c590*/  BSYNC B1 ;  /* 0x0000000000017941 */ /* 0x000fea0003800000 */
.L_x_348:
        /* <DEDUP_REMOVED lines=12> */
.L_x_351:
[----:B------:R-:W-:Y:S05]  /*c660*/  BSYNC B1 ;  /* 0x0000000000017941 */ /* 0x000fea0003800000 */
.L_x_350:
        /* <DEDUP_REMOVED lines=12> */
.L_x_353:
[----:B------:R-:W-:Y:S05]  /*c730*/  BSYNC B1 ;  /* 0x0000000000017941 */ /* 0x000fea0003800000 */
.L_x_352:
        /* <DEDUP_REMOVED lines=9> */
.L_x_355:
[----:B------:R-:W-:Y:S05]  /*c7d0*/  BSYNC B1 ;  /* 0x0000000000017941 */ /* 0x000fea0003800000 */
.L_x_354:
        /* <DEDUP_REMOVED lines=9> */
.L_x_357:
[----:B------:R-:W-:Y:S05]  /*c870*/  BSYNC B1 ;  /* 0x0000000000017941 */ /* 0x000fea0003800000 */
.L_x_356:
        /* <DEDUP_REMOVED lines=12> */
.L_x_359:
[----:B------:R-:W-:Y:S05]  /*c940*/  BSYNC B1 ;  /* 0x0000000000017941 */ /* 0x000fea0003800000 */
.L_x_358:
        /* <DEDUP_REMOVED lines=12> */
.L_x_361:
[----:B------:R-:W-:Y:S05]  /*ca10*/  BSYNC B1 ;  /* 0x0000000000017941 */ /* 0x000fea0003800000 */
.L_x_360:
        /* <DEDUP_REMOVED lines=9> */
.L_x_363:
[----:B------:R-:W-:Y:S05]  /*cab0*/  BSYNC B1 ;  /* 0x0000000000017941 */ /* 0x000fea0003800000 */
.L_x_362:
        /* <DEDUP_REMOVED lines=9> */
.L_x_365:
[----:B------:R-:W-:Y:S05]  /*cb50*/  BSYNC B1 ;  /* 0x0000000000017941 */ /* 0x000fea0003800000 */
.L_x_364:
        /* <DEDUP_REMOVED lines=12> */
.L_x_367:
[----:B------:R-:W-:Y:S05]  /*cc20*/  BSYNC B1 ;  /* 0x0000000000017941 */ /* 0x000fea0003800000 */
.L_x_366:
        /* <DEDUP_REMOVED lines=12> */
.L_x_369:
[----:B------:R-:W-:Y:S05]  /*ccf0*/  BSYNC B1 ;  /* 0x0000000000017941 */ /* 0x000fea0003800000 */
.L_x_368:
        /* <DEDUP_REMOVED lines=9> */
.L_x_371:
[----:B------:R-:W-:Y:S05]  /*cd90*/  BSYNC B1 ;  /* 0x0000000000017941 */ /* 0x000fea0003800000 */
.L_x_370:
        /* <DEDUP_REMOVED lines=9> */
.L_x_373:
[----:B------:R-:W-:Y:S05]  /*ce30*/  BSYNC B1 ;  /* 0x0000000000017941 */ /* 0x000fea0003800000 */
.L_x_372:
        /* <DEDUP_REMOVED lines=12> */
.L_x_375:
[----:B------:R-:W-:Y:S05]  /*cf00*/  BSYNC B1 ;  /* 0x0000000000017941 */ /* 0x000fea0003800000 */
.L_x_374:
        /* <DEDUP_REMOVED lines=12> */
.L_x_377:
[----:B------:R-:W-:Y:S05]  /*cfd0*/  BSYNC B1 ;  /* 0x0000000000017941 */ /* 0x000fea0003800000 */
.L_x_376:
        /* <DEDUP_REMOVED lines=9> */
.L_x_379:
[----:B------:R-:W-:Y:S05]  /*d070*/  BSYNC B1 ;  /* 0x0000000000017941 */ /* 0x000fea0003800000 */
.L_x_378:
        /* <DEDUP_REMOVED lines=9> */
.L_x_381:
[----:B------:R-:W-:Y:S05]  /*d110*/  BSYNC B1 ;  /* 0x0000000000017941 */ /* 0x000fea0003800000 */
.L_x_380:
        /* <DEDUP_REMOVED lines=12> */
.L_x_383:
[----:B------:R-:W-:Y:S05]  /*d1e0*/  BSYNC B1 ;  /* 0x0000000000017941 */ /* 0x000fea0003800000 */
.L_x_382:
        /* <DEDUP_REMOVED lines=12> */
.L_x_385:
[----:B------:R-:W-:Y:S05]  /*d2b0*/  BSYNC B1 ;  /* 0x0000000000017941 */ /* 0x000fea0003800000 */
.L_x_384:
        /* <DEDUP_REMOVED lines=9> */
.L_x_387:
[----:B------:R-:W-:Y:S05]  /*d350*/  BSYNC B1 ;  /* 0x0000000000017941 */ /* 0x000fea0003800000 */
.L_x_386:
        /* <DEDUP_REMOVED lines=9> */
.L_x_389:
[----:B------:R-:W-:Y:S05]  /*d3f0*/  BSYNC B1 ;  /* 0x0000000000017941 */ /* 0x000fea0003800000 */
.L_x_388:
        /* <DEDUP_REMOVED lines=12> */
.L_x_391:
[----:B------:R-:W-:Y:S05]  /*d4c0*/  BSYNC B1 ;  /* 0x0000000000017941 */ /* 0x000fea0003800000 */
.L_x_390:
        /* <DEDUP_REMOVED lines=12> */
.L_x_393:
[----:B------:R-:W-:Y:S05]  /*d590*/  BSYNC B1 ;  /* 0x0000000000017941 */ /* 0x000fea0003800000 */
.L_x_392:
        /* <DEDUP_REMOVED lines=9> */
.L_x_395:
[----:B------:R-:W-:Y:S05]  /*d630*/  BSYNC B1 ;  /* 0x0000000000017941 */ /* 0x000fea0003800000 */
.L_x_394:
        /* <DEDUP_REMOVED lines=9> */
.L_x_397:
[----:B------:R-:W-:Y:S05]  /*d6d0*/  BSYNC B1 ;  /* 0x0000000000017941 */ /* 0x000fea0003800000 */
.L_x_396:
        /* <DEDUP_REMOVED lines=12> */
.L_x_399:
[----:B------:R-:W-:Y:S05]  /*d7a0*/  BSYNC B1 ;  /* 0x0000000000017941 */ /* 0x000fea0003800000 */
.L_x_398:
        /* <DEDUP_REMOVED lines=12> */
.L_x_401:
[----:B------:R-:W-:Y:S05]  /*d870*/  BSYNC B1 ;  /* 0x0000000000017941 */ /* 0x000fea0003800000 */
.L_x_400:
        /* <DEDUP_REMOVED lines=9> */
.L_x_403:
[----:B------:R-:W-:Y:S05]  /*d910*/  BSYNC B1 ;  /* 0x0000000000017941 */ /* 0x000fea0003800000 */
.L_x_402:
        /* <DEDUP_REMOVED lines=9> */
.L_x_405:
[----:B------:R-:W-:Y:S05]  /*d9b0*/  BSYNC B1 ;  /* 0x0000000000017941 */ /* 0x000fea0003800000 */
.L_x_404:
        /* <DEDUP_REMOVED lines=12> */
.L_x_407:
[----:B------:R-:W-:Y:S05]  /*da80*/  BSYNC B1 ;  /* 0x0000000000017941 */ /* 0x000fea0003800000 */
.L_x_406:
        /* <DEDUP_REMOVED lines=12> */
.L_x_409:
[----:B------:R-:W-:Y:S05]  /*db50*/  BSYNC B1 ;  /* 0x0000000000017941 */ /* 0x000fea0003800000 */
.L_x_408:
        /* <DEDUP_REMOVED lines=9> */
.L_x_411:
[----:B------:R-:W-:Y:S05]  /*dbf0*/  BSYNC B1 ;  /* 0x0000000000017941 */ /* 0x000fea0003800000 */
.L_x_410:
        /* <DEDUP_REMOVED lines=9> */
.L_x_413:
[----:B------:R-:W-:Y:S05]  /*dc90*/  BSYNC B1 ;  /* 0x0000000000017941 */ /* 0x000fea0003800000 */
.L_x_412:
        /* <DEDUP_REMOVED lines=12> */
.L_x_415:
[----:B------:R-:W-:Y:S05]  /*dd60*/  BSYNC B1 ;  /* 0x0000000000017941 */ /* 0x000fea0003800000 */
.L_x_414:
        /* <DEDUP_REMOVED lines=12> */
.L_x_417:
[----:B------:R-:W-:Y:S05]  /*de30*/  BSYNC B1 ;  /* 0x0000000000017941 */ /* 0x000fea0003800000 */
.L_x_416:
        /* <DEDUP_REMOVED lines=9> */
.L_x_419:
[----:B------:R-:W-:Y:S05]  /*ded0*/  BSYNC B1 ;  /* 0x0000000000017941 */ /* 0x000fea0003800000 */
.L_x_418:
        /* <DEDUP_REMOVED lines=9> */
.L_x_421:
[----:B------:R-:W-:Y:S05]  /*df70*/  BSYNC B1 ;  /* 0x0000000000017941 */ /* 0x000fea0003800000 */
.L_x_420:
        /* <DEDUP_REMOVED lines=12> */
.L_x_423:
[----:B------:R-:W-:Y:S05]  /*e040*/  BSYNC B1 ;  /* 0x0000000000017941 */ /* 0x000fea0003800000 */
.L_x_422:
        /* <DEDUP_REMOVED lines=12> */
.L_x_425:
[----:B------:R-:W-:Y:S05]  /*e110*/  BSYNC B1 ;  /* 0x0000000000017941 */ /* 0x000fea0003800000 */
.L_x_424:
        /* <DEDUP_REMOVED lines=9> */
.L_x_427:
[----:B------:R-:W-:Y:S05]  /*e1b0*/  BSYNC B1 ;  /* 0x0000000000017941 */ /* 0x000fea0003800000 */
.L_x_426:
        /* <DEDUP_REMOVED lines=9> */
.L_x_429:
[----:B------:R-:W-:Y:S05]  /*e250*/  BSYNC B1 ;  /* 0x0000000000017941 */ /* 0x000fea0003800000 */
.L_x_428:
        /* <DEDUP_REMOVED lines=12> */
.L_x_431:
[----:B------:R-:W-:Y:S05]  /*e320*/  BSYNC B1 ;  /* 0x0000000000017941 */ /* 0x000fea0003800000 */
.L_x_430:
        /* <DEDUP_REMOVED lines=12> */
.L_x_433:
[----:B------:R-:W-:Y:S05]  /*e3f0*/  BSYNC B1 ;  /* 0x0000000000017941 */ /* 0x000fea0003800000 */
.L_x_432:
        /* <DEDUP_REMOVED lines=9> */
.L_x_435:
[----:B------:R-:W-:Y:S05]  /*e490*/  BSYNC B1 ;  /* 0x0000000000017941 */ /* 0x000fea0003800000 */
.L_x_434:
        /* <DEDUP_REMOVED lines=9> */
.L_x_437:
[----:B------:R-:W-:Y:S05]  /*e530*/  BSYNC B1 ;  /* 0x0000000000017941 */ /* 0x000fea0003800000 */
.L_x_436:
        /* <DEDUP_REMOVED lines=12> */
.L_x_439:
[----:B------:R-:W-:Y:S05]  /*e600*/  BSYNC B1 ;  /* 0x0000000000017941 */ /* 0x000fea0003800000 */
.L_x_438:
        /* <DEDUP_REMOVED lines=12> */
.L_x_441:
[----:B------:R-:W-:Y:S05]  /*e6d0*/  BSYNC B1 ;  /* 0x0000000000017941 */ /* 0x000fea0003800000 */
.L_x_440:
        /* <DEDUP_REMOVED lines=9> */
.L_x_443:
[----:B------:R-:W-:Y:S05]  /*e770*/  BSYNC B1 ;  /* 0x0000000000017941 */ /* 0x000fea0003800000 */
.L_x_442:
        /* <DEDUP_REMOVED lines=9> */
.L_x_445:
[----:B------:R-:W-:Y:S05]  /*e810*/  BSYNC B1 ;  /* 0x0000000000017941 */ /* 0x000fea0003800000 */
.L_x_444:
        /* <DEDUP_REMOVED lines=12> */
.L_x_447:
[----:B------:R-:W-:Y:S05]  /*e8e0*/  BSYNC B1 ;  /* 0x0000000000017941 */ /* 0x000fea0003800000 */
.L_x_446:
        /* <DEDUP_REMOVED lines=12> */
.L_x_449:
[----:B------:R-:W-:Y:S05]  /*e9b0*/  BSYNC B1 ;  /* 0x0000000000017941 */ /* 0x000fea0003800000 */
.L_x_448:
        /* <DEDUP_REMOVED lines=9> */
.L_x_451:
[----:B------:R-:W-:Y:S05]  /*ea50*/  BSYNC B1 ;  /* 0x0000000000017941 */ /* 0x000fea0003800000 */
.L_x_450:
        /* <DEDUP_REMOVED lines=9> */
.L_x_453:
[----:B------:R-:W-:Y:S05]  /*eaf0*/  BSYNC B1 ;  /* 0x0000000000017941 */ /* 0x000fea0003800000 */
.L_x_452:
        /* <DEDUP_REMOVED lines=12> */
.L_x_455:
[----:B------:R-:W-:Y:S05]  /*ebc0*/  BSYNC B1 ;  /* 0x0000000000017941 */ /* 0x000fea0003800000 */
.L_x_454:
        /* <DEDUP_REMOVED lines=12> */
.L_x_457:
[----:B------:R-:W-:Y:S05]  /*ec90*/  BSYNC B1 ;  /* 0x0000000000017941 */ /* 0x000fea0003800000 */
.L_x_456:
        /* <DEDUP_REMOVED lines=9> */
.L_x_459:
[----:B------:R-:W-:Y:S05]  /*ed30*/  BSYNC B1 ;  /* 0x0000000000017941 */ /* 0x000fea0003800000 */
.L_x_458:
        /* <DEDUP_REMOVED lines=9> */
.L_x_461:
[----:B------:R-:W-:Y:S05]  /*edd0*/  BSYNC B1 ;  /* 0x0000000000017941 */ /* 0x000fea0003800000 */
.L_x_460:
        /* <DEDUP_REMOVED lines=12> */
.L_x_463:
[----:B------:R-:W-:Y:S05]  /*eea0*/  BSYNC B1 ;  /* 0x0000000000017941 */ /* 0x000fea0003800000 */
.L_x_462:
        /* <DEDUP_REMOVED lines=12> */
.L_x_465:
[----:B------:R-:W-:Y:S05]  /*ef70*/  BSYNC B1 ;  /* 0x0000000000017941 */ /* 0x000fea0003800000 */
.L_x_464:
        /* <DEDUP_REMOVED lines=9> */
.L_x_467:
[----:B------:R-:W-:Y:S05]  /*f010*/  BSYNC B1 ;  /* 0x0000000000017941 */ /* 0x000fea0003800000 */
.L_x_466:
        /* <DEDUP_REMOVED lines=9> */
.L_x_469:
[----:B------:R-:W-:Y:S05]  /*f0b0*/  BSYNC B1 ;  /* 0x0000000000017941 */ /* 0x000fea0003800000 */
.L_x_468:
        /* <DEDUP_REMOVED lines=12> */
.L_x_471:
[----:B------:R-:W-:Y:S05]  /*f180*/  BSYNC B1 ;  /* 0x0000000000017941 */ /* 0x000fea0003800000 */
.L_x_470:
        /* <DEDUP_REMOVED lines=12> */
.L_x_473:
[----:B------:R-:W-:Y:S05]  /*f250*/  BSYNC B1 ;  /* 0x0000000000017941 */ /* 0x000fea0003800000 */
.L_x_472:
        /* <DEDUP_REMOVED lines=9> */
.L_x_475:
[----:B------:R-:W-:Y:S05]  /*f2f0*/  BSYNC B1 ;  /* 0x0000000000017941 */ /* 0x000fea0003800000 */
.L_x_474:
        /* <DEDUP_REMOVED lines=9> */
.L_x_477:
[----:B------:R-:W-:Y:S05]  /*f390*/  BSYNC B1 ;  /* 0x0000000000017941 */ /* 0x000fea0003800000 */
.L_x_476:
        /* <DEDUP_REMOVED lines=12> */
.L_x_479:
[----:B------:R-:W-:Y:S05]  /*f460*/  BSYNC B1 ;  /* 0x0000000000017941 */ /* 0x000fea0003800000 */
.L_x_478:
        /* <DEDUP_REMOVED lines=12> */
.L_x_481:
[----:B------:R-:W-:Y:S05]  /*f530*/  BSYNC B1 ;  /* 0x0000000000017941 */ /* 0x000fea0003800000 */
.L_x_480:
        /* <DEDUP_REMOVED lines=9> */
.L_x_483:
[----:B------:R-:W-:Y:S05]  /*f5d0*/  BSYNC B1 ;  /* 0x0000000000017941 */ /* 0x000fea0003800000 */
.L_x_482:
        /* <DEDUP_REMOVED lines=9> */
.L_x_485:
[----:B------:R-:W-:Y:S05]  /*f670*/  BSYNC B1 ;  /* 0x0000000000017941 */ /* 0x000fea0003800000 */
.L_x_484:
        /* <DEDUP_REMOVED lines=12> */
.L_x_487:
[----:B------:R-:W-:Y:S05]  /*f740*/  BSYNC B1 ;  /* 0x0000000000017941 */ /* 0x000fea0003800000 */
.L_x_486:
        /* <DEDUP_REMOVED lines=12> */
.L_x_489:
[----:B------:R-:W-:Y:S05]  /*f810*/  BSYNC B1 ;  /* 0x0000000000017941 */ /* 0x000fea0003800000 */
.L_x_488:
        /* <DEDUP_REMOVED lines=9> */
.L_x_491:
[----:B------:R-:W-:Y:S05]  /*f8b0*/  BSYNC B1 ;  /* 0x0000000000017941 */ /* 0x000fea0003800000 */
.L_x_490:
        /* <DEDUP_REMOVED lines=9> */
.L_x_493:
[----:B------:R-:W-:Y:S05]  /*f950*/  BSYNC B1 ;  /* 0x0000000000017941 */ /* 0x000fea0003800000 */
.L_x_492:
        /* <DEDUP_REMOVED lines=12> */
.L_x_495:
[----:B------:R-:W-:Y:S05]  /*fa20*/  BSYNC B1 ;  /* 0x0000000000017941 */ /* 0x000fea0003800000 */
.L_x_494:
        /* <DEDUP_REMOVED lines=12> */
.L_x_497:
[----:B------:R-:W-:Y:S05]  /*faf0*/  BSYNC B1 ;  /* 0x0000000000017941 */ /* 0x000fea0003800000 */
.L_x_496:
        /* <DEDUP_REMOVED lines=9> */
.L_x_499:
[----:B------:R-:W-:Y:S05]  /*fb90*/  BSYNC B1 ;  /* 0x0000000000017941 */ /* 0x000fea0003800000 */
.L_x_498:
        /* <DEDUP_REMOVED lines=9> */
.L_x_501:
[----:B------:R-:W-:Y:S05]  /*fc30*/  BSYNC B1 ;  /* 0x0000000000017941 */ /* 0x000fea0003800000 */
.L_x_500:
        /* <DEDUP_REMOVED lines=12> */
.L_x_503:
[----:B------:R-:W-:Y:S05]  /*fd00*/  BSYNC B1 ;  /* 0x0000000000017941 */ /* 0x000fea0003800000 */
.L_x_502:
        /* <DEDUP_REMOVED lines=12> */
.L_x_505:
[----:B------:R-:W-:Y:S05]  /*fdd0*/  BSYNC B1 ;  /* 0x0000000000017941 */ /* 0x000fea0003800000 */
.L_x_504:
        /* <DEDUP_REMOVED lines=9> */
.L_x_507:
[----:B------:R-:W-:Y:S05]  /*fe70*/  BSYNC B1 ;  /* 0x0000000000017941 */ /* 0x000fea0003800000 */
.L_x_506:
        /* <DEDUP_REMOVED lines=9> */
.L_x_509:
[----:B------:R-:W-:Y:S05]  /*ff10*/  BSYNC B1 ;  /* 0x0000000000017941 */ /* 0x000fea0003800000 */
.L_x_508:
        /* <DEDUP_REMOVED lines=12> */
.L_x_511:
[----:B------:R-:W-:Y:S05]  /*ffe0*/  BSYNC B1 ;  /* 0x0000000000017941 */ /* 0x000fea0003800000 */
.L_x_510:
        /* <DEDUP_REMOVED lines=12> */
.L_x_513:
[----:B------:R-:W-:Y:S05]  /*100b0*/  BSYNC B1 ;  /* 0x0000000000017941 */ /* 0x000fea0003800000 */
.L_x_512:
        /* <DEDUP_REMOVED lines=9> */
.L_x_515:
[----:B------:R-:W-:Y:S05]  /*10150*/  BSYNC B1 ;  /* 0x0000000000017941 */ /* 0x000fea0003800000 */
.L_x_514:
        /* <DEDUP_REMOVED lines=9> */
.L_x_517:
[----:B------:R-:W-:Y:S05]  /*101f0*/  BSYNC B1 ;  /* 0x0000000000017941 */ /* 0x000fea0003800000 */
.L_x_516:
        /* <DEDUP_REMOVED lines=12> */
.L_x_519:
[----:B------:R-:W-:Y:S05]  /*102c0*/  BSYNC B1 ;  /* 0x0000000000017941 */ /* 0x000fea0003800000 */
.L_x_518:
        /* <DEDUP_REMOVED lines=12> */
.L_x_521:
[----:B------:R-:W-:Y:S05]  /*10390*/  BSYNC B1 ;  /* 0x0000000000017941 */ /* 0x000fea0003800000 */
.L_x_520:
        /* <DEDUP_REMOVED lines=9> */
.L_x_523:
[----:B------:R-:W-:Y:S05]  /*10430*/  BSYNC B1 ;  /* 0x0000000000017941 */ /* 0x000fea0003800000 */
.L_x_522:
        /* <DEDUP_REMOVED lines=9> */
.L_x_525:
[----:B------:R-:W-:Y:S05]  /*104d0*/  BSYNC B1 ;  /* 0x0000000000017941 */ /* 0x000fea0003800000 */
.L_x_524:
        /* <DEDUP_REMOVED lines=12> */
.L_x_527:
[----:B------:R-:W-:Y:S05]  /*105a0*/  BSYNC B1 ;  /* 0x0000000000017941 */ /* 0x000fea0003800000 */
.L_x_526:
        /* <DEDUP_REMOVED lines=12> */
.L_x_529:
[----:B------:R-:W-:Y:S05]  /*10670*/  BSYNC B1 ;  /* 0x0000000000017941 */ /* 0x000fea0003800000 */
.L_x_528:
        /* <DEDUP_REMOVED lines=9> */
.L_x_531:
[----:B------:R-:W-:Y:S05]  /*10710*/  BSYNC B1 ;  /* 0x0000000000017941 */ /* 0x000fea0003800000 */
.L_x_530:
        /* <DEDUP_REMOVED lines=9> */
.L_x_533:
[----:B------:R-:W-:Y:S05]  /*107b0*/  BSYNC B1 ;  /* 0x0000000000017941 */ /* 0x000fea0003800000 */
.L_x_532:
[----:B-----5:R-:W-:Y:S01]  /*107c0*/  HADD2.F32 R5, -RZ, R3.H0_H0 ;  /* 0x20000003ff057230 */ /* 0x020fe20000004100 */
[----:B------:R-:W-:Y:S01]  /*107d0*/  ISETP.GT.AND P1, PT, R0, 0xf9, P1 ;  /* 0x000000f90000780c */ /* 0x000fe20000f24270 */
[----:B0-----:R-:W-:Y:S01]  /*107e0*/  @P2 IMAD.MOV.U32 R4, RZ, RZ, R158 ;  /* 0x000000ffff042224 */ /* 0x001fe200078e009e */
[----:B------:R-:W-:Y:S02]  /*107f0*/  BSSY B1, `(.L_x_534) ;  /* 0x0000009000017945 */ /* 0x000fe40003800000 */
[----:B------:R-:W-:-:S04]  /*10800*/  FMUL R5, R5, R16 ;  /* 0x0000001005057220 */ /* 0x000fc80000400000 */
[----:B------:R-:W-:-:S05]  /*10810*/  FFMA R5, R150, R2, R5 ;  /* 0x0000000296057223 */ /* 0x000fca0000000005 */
[----:B------:R-:W-:-:S04]  /*10820*/  F2FP.F16.F32.PACK_AB R5, RZ, R5 ;  /* 0x00000005ff05723e */ /* 0x000fc800000000ff */
[----:B-1--4-:R-:W-:Y:S01]  /*10830*/  PRMT R6, R5, 0x7610, R6 ;  /* 0x0000761005067816 */ /* 0x012fe20000000006 */
[----:B------:R-:W-:-:S05]  /*10840*/  @P2 IMAD.MOV.U32 R5, RZ, RZ, R159 ;  /* 0x000000ffff052224 */ /* 0x000fca00078e009f */
[----:B------:R0:W-:Y:S01]  /*10850*/  @P2 STG.E.U16 desc[UR36][R4.64+0x1f0], R6 ;  /* 0x0001f00604002986 */ /* 0x0001e2000c101524 */
[----:B------:R-:W-:Y:S05]  /*10860*/  @!P1 BRA `(.L_x_535) ;  /* 0x0000000000049947 */ /* 0x000fea0003800000 */
[----:B------:R1:W5:Y:S02]  /*10870*/  LDG.E.LTC128B.U16 R3, desc[UR36][R12.64+0x1f2] ;  /* 0x0001f2240c037981 */ /* 0x000364000c1e1520 */
.L_x_535:
[----:B------:R-:W-:Y:S05]  /*10880*/  BSYNC B1 ;  /* 0x0000000000017941 */ /* 0x000fea0003800000 */
.L_x_534:
[----:B------:R-:W-:Y:S05]  /*10890*/  @!P1 BRA `(.L_x_536) ;  /* 0x0000004c00b09947 */ /* 0x000fea0003800000 */
[----:B-----5:R-:W-:-:S05]  /*108a0*/  HADD2.F32 R3, -RZ, R3.H0_H0 ;  /* 0x20000003ff037230 */ /* 0x020fca0000004100 */
[----:B------:R-:W-:-:S04]  /*108b0*/  FMUL R0, R3, R16 ;  /* 0x0000001003007220 */ /* 0x000fc80000400000 */
[----:B------:R-:W-:-:S05]  /*108c0*/  FFMA R0, R151, R2, R0 ;  /* 0x0000000297007223 */ /* 0x000fca0000000000 */
[----:B------:R-:W-:-:S05]  /*108d0*/  F2FP.F16.F32.PACK_AB R0, RZ, R0 ;  /* 0x00000000ff00723e */ /* 0x000fca00000000ff */
[----:B------:R4:W-:Y:S01]  /*108e0*/  STG.E.U16 desc[UR36][R158.64+0x1f2], R0 ;  /* 0x0001f2009e007986 */ /* 0x0009e2000c101524 */
[----:B------:R-:W-:Y:S05]  /*108f0*/  BRA `(.L_x_536) ;  /* 0x0000004c00987947 */ /* 0x000fea0003800000 */
.L_x_29:
[----:B------:R-:W2:Y:S01]  /*10900*/  LDL.LU R3, [R1] ;  /* 0x0000000001037983 */ /* 0x000ea20000300800 */
[----:B------:R-:W-:-:S03]  /*10910*/  ULDC.64 UR4, c[0x0][0x5c0] ;  /* 0x0001700000047ab9 */ /* 0x000fc60000000a00 */
[----:B------:R-:W3:Y:S04]  /*10920*/  LDL.LU R9, [R1+0x60] ;  /* 0x0000600001097983 */ /* 0x000ee80000300800 */
[----:B------:R-:W4:Y:S04]  /*10930*/  LDL.LU R11, [R1+0x8c] ;  /* 0x00008c00010b7983 */ /* 0x000f280000300800 */
[----:B------:R-:W5:Y:S04]  /*10940*/  LDL.LU R235, [R1+0x9c] ;  /* 0x00009c0001eb7983 */ /* 0x000f680000300800 */
        /* <DEDUP_REMOVED lines=75> */
[----:B------:R-:W5:Y:S01]  /*10e00*/  LDL.LU R158, [R1+0x1cc] ;  /* 0x0001cc00019e7983 */ /* 0x000f620000300800 */
[----:B--2---:R-:W-:-:S03]  /*10e10*/  FMUL R3, R3, R2 ;  /* 0x0000000203037220 */ /* 0x004fc60000400000 */
[----:B------:R-:W2:Y:S01]  /*10e20*/  LDL.LU R157, [R1+0x1d0] ;  /* 0x0001d000019d7983 */ /* 0x000ea20000300800 */
[----:B------:R-:W-:-:S03]  /*10e30*/  LEA R4, P0, R6, UR4, 0x1 ;  /* 0x0000000406047c11 */ /* 0x000fc6000f8008ff */
[----:B------:R-:W2:Y:S04]  /*10e40*/  LDL.LU R156, [R1+0x1d4] ;  /* 0x0001d400019c7983 */ /* 0x000ea80000300800 */
[----:B------:R-:W2:Y:S04]  /*10e50*/  LDL.LU R155, [R1+0x1d8] ;  /* 0x0001d800019b7983 */ /* 0x000ea80000300800 */
[----:B------:R-:W2:Y:S04]  /*10e60*/  LDL.LU R154, [R1+0x1dc] ;  /* 0x0001dc00019a7983 */ /* 0x000ea80000300800 */
[----:B------:R-:W2:Y:S01]  /*10e70*/  LDL.LU R153, [R1+0x1e0] ;  /* 0x0001e00001997983 */ /* 0x000ea20000300800 */
[----:B------:R-:W-:-:S03]  /*10e80*/  LEA.HI.X R5, R6, UR5, R10, 0x1, P0 ;  /* 0x0000000506057c11 */ /* 0x000fc600080f0c0a */
[----:B------:R-:W2:Y:S01]  /*10e90*/  LDL.LU R152, [R1+0x1e4] ;  /* 0x0001e40001987983 */ /* 0x000ea20000300800 */
[----:B------:R-:W-:-:S03]  /*10ea0*/  F2FP.F16.F32.PACK_AB R3, RZ, R3 ;  /* 0x00000003ff03723e */ /* 0x000fc600000000ff */
[----:B------:R-:W2:Y:S04]  /*10eb0*/  LDL.LU R23, [R1+0x1e8] ;  /* 0x0001e80001177983 */ /* 0x000ea80000300800 */
[----:B------:R-:W2:Y:S04]  /*10ec0*/  LDL.LU R22, [R1+0x1ec] ;  /* 0x0001ec0001167983 */ /* 0x000ea80000300800 */
[----:B------:R-:W2:Y:S04]  /*10ed0*/  LDL.LU R21, [R1+0x1f0] ;  /* 0x0001f00001157983 */ /* 0x000ea80000300800 */
[----:B------:R-:W2:Y:S04]  /*10ee0*/  LDL.LU R20, [R1+0x1f4] ;  /* 0x0001f40001147983 */ /* 0x000ea80000300800 */
[----:B------:R-:W2:Y:S04]  /*10ef0*/  LDL.LU R19, [R1+0x1f8] ;  /* 0x0001f80001137983 */ /* 0x000ea80000300800 */
[----:B------:R-:W2:Y:S04]  /*10f00*/  LDL.LU R18, [R1+0x1fc] ;  /* 0x0001fc0001127983 */ /* 0x000ea80000300800 */
[----:B------:R-:W3:Y:S04]  /*10f10*/  LDL.LU R7, [R1+0x8] ;  /* 0x0000080001077983 */ /* 0x000ee80000300800 */
[----:B------:R-:W4:Y:S04]  /*10f20*/  LDL.LU R6, [R1+0xc] ;  /* 0x00000c0001067983 */ /* 0x000f280000300800 */
[----:B------:R0:W-:Y:S04]  /*10f30*/  @P1 STG.E.U16 desc[UR36][R4.64], R3 ;  /* 0x0000000304001986 */ /* 0x0001e8000c101524 */
[----:B0-----:R-:W5:Y:S01]  /*10f40*/  LDL.LU R3, [R1+0x4] ;  /* 0x0000040001037983 */ /* 0x001f620000300800 */
[----:B------:R-:W-:Y:S01]  /*10f50*/  ISETP.GT.AND P0, PT, R0, 0x1, P3 ;  /* 0x000000010000780c */ /* 0x000fe20001f04270 */
[----:B------:R-:W-:Y:S01]  /*10f60*/  USHF.L.U32 UR5, UR8, 0x4, URZ ;  /* 0x0000000408057899 */ /* 0x000fe2000800063f */
[----:B------:R-:W-:Y:S01]  /*10f70*/  ISETP.GT.AND P2, PT, R17, 0x8, PT ;  /* 0x000000081100780c */ /* 0x000fe20003f44270 */
[----:B------:R-:W-:Y:S01]  /*10f80*/  USHF.L.U64.HI UR4, UR8, 0x4, UR9 ;  /* 0x0000000408047899 */ /* 0x000fe20008010209 */
[----:B---3--:R-:W-:-:S05]  /*10f90*/  FMUL R7, R7, R2 ;  /* 0x0000000207077220 */ /* 0x008fca0000400000 */
[----:B------:R-:W-:-:S04]  /*10fa0*/  F2FP.F16.F32.PACK_AB R7, RZ, R7 ;  /* 0x00000007ff07723e */ /* 0x000fc800000000ff */
[----:B------:R-:W-:Y:S01]  /*10fb0*/  PRMT R8, R7, 0x7610, R8 ;  /* 0x0000761007087816 */ /* 0x000fe20000000008 */
[----:B-----5:R-:W-:-:S05]  /*10fc0*/  FMUL R3, R3, R2 ;  /* 0x0000000203037220 */ /* 0x020fca0000400000 */
[----:B------:R-:W-:-:S05]  /*10fd0*/  F2FP.F16.F32.PACK_AB R3, RZ, R3 ;  /* 0x00000003ff03723e */ /* 0x000fca00000000ff */
[----:B------:R4:W-:Y:S01]  /*10fe0*/  @P0 STG.E.U16 desc[UR36][R4.64+0x2], R3 ;  /* 0x0000020304000986 */ /* 0x0009e2000c101524 */
[----:B------:R-:W-:Y:S01]  /*10ff0*/  ISETP.GT.AND P0, PT, R0, RZ, P2 ;  /* 0x000000ff0000720c */ /* 0x000fe20001704270 */
[----:B----4-:R-:W-:Y:S01]  /*11000*/  FMUL R3, R6, R2 ;  /* 0x0000000206037220 */ /* 0x010fe20000400000 */
[----:B------:R-:W-:-:S04]  /*11010*/  IADD3 R6, P1, R4, UR5, RZ ;  /* 0x0000000504067c10 */ /* 0x000fc8000ff3e0ff */
[----:B------:R-:W-:Y:S02]  /*11020*/  IADD3.X R7, R5, UR4, RZ, P1, !PT ;  /* 0x0000000405077c10 */ /* 0x000fe40008ffe4ff */
[----:B------:R-:W-:-:S05]  /*11030*/  F2FP.F16.F32.PACK_AB R3, RZ, R3 ;  /* 0x00000003ff03723e */ /* 0x000fca00000000ff */
[----:B------:R0:W-:Y:S01]  /*11040*/  @P0 STG.E.U16 desc[UR36][R6.64], R8 ;  /* 0x0000000806000986 */ /* 0x0001e2000c101524 */
[----:B------:R-:W-:-:S03]  /*11050*/  ISETP.GT.AND P0, PT, R0, 0x1, P2 ;  /* 0x000000010000780c */ /* 0x000fc60001704270 */
[----:B0-----:R-:W3:Y:S10]  /*11060*/  LDL.LU R8, [R1+0x50] ;  /* 0x0000500001087983 */ /* 0x001ef40000300800 */
[----:B------:R0:W-:Y:S04]  /*11070*/  @P0 STG.E.U16 desc[UR36][R6.64+0x2], R3 ;  /* 0x0000020306000986 */ /* 0x0001e8000c101524 */
[----:B0-----:R-:W4:Y:S01]  /*11080*/  LDL.LU R3, [R1+0x10] ;  /* 0x0000100001037983 */ /* 0x001f220000300800 */
[----:B------:R-:W-:Y:S01]  /*11090*/  ISETP.GT.AND P0, PT, R0, 0x8, P3 ;  /* 0x000000080000780c */ /* 0x000fe20001f04270 */
[----:B----4-:R-:W-:-:S05]  /*110a0*/  FMUL R3, R3, R2 ;  /* 0x0000000203037220 */ /* 0x010fca0000400000 */
[----:B------:R-:W-:-:S07]  /*110b0*/  F2FP.F16.F32.PACK_AB R3, RZ, R3 ;  /* 0x00000003ff03723e */ /* 0x000fce00000000ff */
        /* <DEDUP_REMOVED lines=73> */
[----:B---3--:R-:W-:-:S05]  /*11550*/  FMUL R8, R8, R2 ;  /* 0x0000000208087220 */ /* 0x008fca0000400000 */
[----:B------:R-:W-:Y:S01]  /*11560*/  F2FP.F16.F32.PACK_AB R8, RZ, R8 ;  /* 0x00000008ff08723e */ /* 0x000fe200000000ff */
[----:B----4-:R-:W-:-:S05]  /*11570*/  FMUL R3, R3, R2 ;  /* 0x0000000203037220 */ /* 0x010fca0000400000 */
[----:B------:R-:W-:-:S05]  /*11580*/  F2FP.F16.F32.PACK_AB R3, RZ, R3 ;  /* 0x00000003ff03723e */ /* 0x000fca00000000ff */
[----:B------:R0:W-:Y:S01]  /*11590*/  @P0 STG.E.U16 desc[UR36][R6.64+0x42], R3 ;  /* 0x0000420306000986 */ /* 0x0001e2000c101524 */
[----:B------:R-:W-:-:S03]  /*115a0*/  ISETP.GT.AND P0, PT, R0, 0x28, P3 ;  /* 0x000000280000780c */ /* 0x000fc60001f04270 */
[----:B0-----:R-:W3:Y:S01]  /*115b0*/  LDL.LU R3, [R1+0x54] ;  /* 0x0000540001037983 */ /* 0x001ee20000300800 */
[----:B------:R-:W-:-:S09]  /*115c0*/  ISETP.GT.AND P1, PT, R0, 0x29, P3 ;  /* 0x000000290000780c */ /* 0x000fd20001f24270 */
[----:B------:R0:W-:Y:S04]  /*115d0*/  @P0 STG.E.U16 desc[UR36][R4.64+0x50], R8 ;  /* 0x0000500804000986 */ /* 0x0001e8000c101524 */
[----:B0-----:R-:W4:Y:S01]  /*115e0*/  LDL.LU R8, [R1+0x58] ;  /* 0x0000580001087983 */ /* 0x001f220000300800 */
[----:B---3--:R-:W-:-:S05]  /*115f0*/  FMUL R3, R3, R2 ;  /* 0x0000000203037220 */ /* 0x008fca0000400000 */
[----:B------:R-:W-:-:S05]  /*11600*/  F2FP.F16.F32.PACK_AB R3, RZ, R3 ;  /* 0x00000003ff03723e */ /* 0x000fca00000000ff */
[----:B------:R0:W-:Y:S01]  /*11610*/  @P1 STG.E.U16 desc[UR36][R4.64+0x52], R3 ;  /* 0x0000520304001986 */ /* 0x0001e2000c101524 */
[----:B----4-:R-:W-:-:S05]  /*11620*/  FMUL R8, R8, R2 ;  /* 0x0000000208087220 */ /* 0x010fca0000400000 */
[----:B------:R-:W-:Y:S01]  /*11630*/  F2FP.F16.F32.PACK_AB R8, RZ, R8 ;  /* 0x00000008ff08723e */ /* 0x000fe200000000ff */
[----:B0-----:R-:W3:Y:S03]  /*11640*/  LDL.LU R3, [R1+0x5c] ;  /* 0x00005c0001037983 */ /* 0x001ee60000300800 */
[----:B------:R-:W-:Y:S02]  /*11650*/  PRMT R10, R8, 0x7610, R10 ;  /* 0x00007610080a7816 */ /* 0x000fe4000000000a */
[----:B------:R-:W4:Y:S01]  /*11660*/  LDL.LU R8, [R1+0x64] ;  /* 0x0000640001087983 */ /* 0x000f220000300800 */
[C---:B------:R-:W-:Y:S02]  /*11670*/  ISETP.GT.AND P1, PT, R0.reuse, 0x28, P2 ;  /* 0x000000280000780c */ /* 0x040fe40001724270 */
[C---:B------:R-:W-:Y:S02]  /*11680*/  ISETP.GT.AND P4, PT, R0.reuse, 0x29, P2 ;  /* 0x000000290000780c */ /* 0x040fe40001784270 */
[C---:B------:R-:W-:Y:S01]  /*11690*/  ISETP.GT.AND P5, PT, R0.reuse, 0x30, P3 ;  /* 0x000000300000780c */ /* 0x040fe20001fa4270 */
[----:B------:R-:W-:Y:S01]  /*116a0*/  FMUL R9, R9, R2 ;  /* 0x0000000209097220 */ /* 0x000fe20000400000 */
[----:B------:R-:W-:-:S04]  /*116b0*/  ISETP.GT.AND P0, PT, R0, 0x31, P3 ;  /* 0x000000310000780c */ /* 0x000fc80001f04270 */
[----:B------:R-:W-:-:S03]  /*116c0*/  F2FP.F16.F32.PACK_AB R9, RZ, R9 ;  /* 0x00000009ff09723e */ /* 0x000fc600000000ff */
[----:B------:R0:W-:Y:S04]  /*116d0*/  @P1 STG.E.U16 desc[UR36][R6.64+0x50], R10 ;  /* 0x0000500a06001986 */ /* 0x0001e8000c101524 */
[----:B0-----:R-:W5:Y:S01]  /*116e0*/  LDL.LU R10, [R1+0x74] ;  /* 0x00007400010a7983 */ /* 0x001f620000300800 */
[----:B---3--:R-:W-:-:S05]  /*116f0*/  FMUL R3, R3, R2 ;  /* 0x0000000203037220 */ /* 0x008fca0000400000 */
[----:B------:R-:W-:Y:S01]  /*11700*/  F2FP.F16.F32.PACK_AB R3, RZ, R3 ;  /* 0x00000003ff03723e */ /* 0x000fe200000000ff */
[----:B----4-:R-:W-:-:S04]  /*11710*/  FMUL R8, R8, R2 ;  /* 0x0000000208087220 */ /* 0x010fc80000400000 */
[----:B------:R0:W-:Y:S04]  /*11720*/  @P4 STG.E.U16 desc[UR36][R6.64+0x52], R3 ;  /* 0x0000520306004986 */ /* 0x0001e8000c101524 */
[----:B------:R1:W-:Y:S01]  /*11730*/  @P5 STG.E.U16 desc[UR36][R4.64+0x60], R9 ;  /* 0x0000600904005986 */ /* 0x0003e2000c101524 */
[----:B0-----:R-:W-:-:S03]  /*11740*/  F2FP.F16.F32.PACK_AB R3, RZ, R8 ;  /* 0x00000008ff03723e */ /* 0x001fc600000000ff */
[----:B------:R-:W3:Y:S01]  /*11750*/  LDL.LU R8, [R1+0x68] ;  /* 0x0000680001087983 */ /* 0x000ee20000300800 */
[----:B-1----:R-:W-:-:S03]  /*11760*/  PRMT R9, R3, 0x7610, R9 ;  /* 0x0000761003097816 */ /* 0x002fc60000000009 */
[----:B------:R-:W4:Y:S04]  /*11770*/  LDL.LU R3, [R1+0x6c] ;  /* 0x00006c0001037983 */ /* 0x000f280000300800 */
[----:B------:R0:W-:Y:S04]  /*11780*/  @P0 STG.E.U16 desc[UR36][R4.64+0x62], R9 ;  /* 0x0000620904000986 */ /* 0x0001e8000c101524 */
[----:B0-----:R-:W2:Y:S01]  /*11790*/  LDL.LU R9, [R1+0x70] ;  /* 0x0000700001097983 */ /* 0x001ea20000300800 */
[----:B------:R-:W-:Y:S01]  /*117a0*/  ISETP.GT.AND P1, PT, R0, 0x30, P2 ;  /* 0x000000300000780c */ /* 0x000fe20001724270 */
[----:B---3--:R-:W-:-:S05]  /*117b0*/  FMUL R8, R8, R2 ;  /* 0x0000000208087220 */ /* 0x008fca0000400000 */
[----:B------:R-:W-:-:S07]  /*117c0*/  F2FP.F16.F32.PACK_AB R8, RZ, R8 ;  /* 0x00000008ff08723e */ /* 0x000fce00000000ff */
[----:B------:R0:W-:Y:S01]  /*117d0*/  @P1 STG.E.U16 desc[UR36][R6.64+0x60], R8 ;  /* 0x0000600806001986 */ /* 0x0001e2000c101524 */
[----:B--2---:R-:W-:-:S05]  /*117e0*/  FMUL R9, R9, R2 ;  /* 0x0000000209097220 */ /* 0x004fca0000400000 */
[----:B0-----:R-:W-:-:S04]  /*117f0*/  F2FP.F16.F32.PACK_AB R8, RZ, R9 ;  /* 0x00000009ff08723e */ /* 0x001fc800000000ff */
[----:B------:R-:W-:Y:S02]  /*11800*/  PRMT R9, R8, 0x7610, R9 ;  /* 0x0000761008097816 */ /* 0x000fe40000000009 */
[----:B------:R-:W2:Y:S01]  /*11810*/  LDL.LU R8, [R1+0x78] ;  /* 0x0000780001087983 */ /* 0x000ea20000300800 */
[----:B------:R-:W-:Y:S01]  /*11820*/  ISETP.GT.AND P4, PT, R0, 0x31, P2 ;  /* 0x000000310000780c */ /* 0x000fe20001784270 */
[-C--:B----4-:R-:W-:Y:S01]  /*11830*/  FMUL R3, R3, R2.reuse ;  /* 0x0000000203037220 */ /* 0x090fe20000400000 */
[----:B-----5:R-:W-:Y:S01]  /*11840*/  FMUL R10, R10, R2 ;  /* 0x000000020a0a7220 */ /* 0x020fe20000400000 */
[----:B------:R-:W-:-:S03]  /*11850*/  ISETP.GT.AND P5, PT, R0, 0x38, P3 ;  /* 0x000000380000780c */ /* 0x000fc60001fa4270 */
[----:B------:R-:W-:Y:S02]  /*11860*/  F2FP.F16.F32.PACK_AB R3, RZ, R3 ;  /* 0x00000003ff03723e */ /* 0x000fe400000000ff */
[----:B------:R-:W-:-:S05]  /*11870*/  ISETP.GT.AND P6, PT, R0, 0x39, P3 ;  /* 0x000000390000780c */ /* 0x000fca0001fc4270 */
[----:B------:R0:W-:Y:S04]  /*11880*/  @P4 STG.E.U16 desc[UR36][R6.64+0x62], R3 ;  /* 0x0000620306004986 */ /* 0x0001e8000c101524 */
[----:B------:R1:W-:Y:S01]  /*11890*/  @P5 STG.E.U16 desc[UR36][R4.64+0x70], R9 ;  /* 0x0000700904005986 */ /* 0x0003e2000c101524 */
[----:B0-----:R-:W-:-:S04]  /*118a0*/  F2FP.F16.F32.PACK_AB R3, RZ, R10 ;  /* 0x0000000aff03723e */ /* 0x001fc800000000ff */
[----:B------:R-:W-:Y:S01]  /*118b0*/  PRMT R10, R3, 0x7610, R10 ;  /* 0x00007610030a7816 */ /* 0x000fe2000000000a */
[----:B-1----:R-:W3:Y:S04]  /*118c0*/  LDL.LU R9, [R1+0x7c] ;  /* 0x00007c0001097983 */ /* 0x002ee80000300800 */
[----:B------:R0:W-:Y:S01]  /*118d0*/  @P6 STG.E.U16 desc[UR36][R4.64+0x72], R10 ;  /* 0x0000720a04006986 */ /* 0x0001e2000c101524 */
[----:B--2---:R-:W-:-:S05]  /*118e0*/  FMUL R8, R8, R2 ;  /* 0x0000000208087220 */ /* 0x004fca0000400000 */
[----:B------:R-:W-:Y:S02]  /*118f0*/  F2FP.F16.F32.PACK_AB R3, RZ, R8 ;  /* 0x00000008ff03723e */ /* 0x000fe400000000ff */
[----:B------:R-:W2:Y:S02]  /*11900*/  LDL.LU R8, [R1+0x80] ;  /* 0x0000800001087983 */ /* 0x000ea40000300800 */
[----:B0-----:R-:W-:Y:S02]  /*11910*/  PRMT R10, R3, 0x7610, R10 ;  /* 0x00007610030a7816 */ /* 0x001fe4000000000a */
[----:B------:R-:W4:Y:S01]  /*11920*/  LDL.LU R3, [R1+0x84] ;  /* 0x0000840001037983 */ /* 0x000f220000300800 */
[----:B------:R-:W-:-:S13]  /*11930*/  ISETP.GT.AND P0, PT, R0, 0x38, P2 ;  /* 0x000000380000780c */ /* 0x000fda0001704270 */
[----:B------:R0:W-:Y:S01]  /*11940*/  @P0 STG.E.U16 desc[UR36][R6.64+0x70], R10 ;  /* 0x0000700a06000986 */ /* 0x0001e2000c101524 */
[-C--:B--2---:R-:W-:Y:S01]  /*11950*/  FMUL R8, R8, R2.reuse ;  /* 0x0000000208087220 */ /* 0x084fe20000400000 */
[----:B----4-:R-:W-:-:S04]  /*11960*/  FMUL R3, R3, R2 ;  /* 0x0000000203037220 */ /* 0x010fc80000400000 */
[----:B0-----:R-:W-:Y:S02]  /*11970*/  F2FP.F16.F32.PACK_AB R10, RZ, R8 ;  /* 0x00000008ff0a723e */ /* 0x001fe400000000ff */
[----:B------:R-:W-:Y:S02]  /*11980*/  F2FP.F16.F32.PACK_AB R8, RZ, R3 ;  /* 0x00000003ff08723e */ /* 0x000fe400000000ff */
[----:B------:R-:W2:Y:S01]  /*11990*/  LDL.LU R3, [R1+0x88] ;  /* 0x0000880001037983 */ /* 0x000ea20000300800 */
[----:B------:R-:W-:Y:S01]  /*119a0*/  ISETP.GT.AND P1, PT, R0, 0x39, P2 ;  /* 0x000000390000780c */ /* 0x000fe20001724270 */
[----:B---3--:R-:W-:-:S05]  /*119b0*/  FMUL R9, R9, R2 ;  /* 0x0000000209097220 */ /* 0x008fca0000400000 */
[----:B------:R-:W-:-:S07]  /*119c0*/  F2FP.F16.F32.PACK_AB R9, RZ, R9 ;  /* 0x00000009ff09723e */ /* 0x000fce00000000ff */
[----:B------:R0:W-:Y:S04]  /*119d0*/  @P1 STG.E.U16 desc[UR36][R6.64+0x72], R9 ;  /* 0x0000720906001986 */ /* 0x0001e8000c101524 */
[----:B0-----:R-:W3:Y:S01]  /*119e0*/  LDL.LU R9, [R1+0x94] ;  /* 0x0000940001097983 */ /* 0x001ee20000300800 */
[----:B--2---:R-:W-:-:S05]  /*119f0*/  FMUL R3, R3, R2 ;  /* 0x0000000203037220 */ /* 0x004fca0000400000 */
[----:B------:R-:W-:-:S04]  /*11a00*/  F2FP.F16.F32.PACK_AB R3, RZ, R3 ;  /* 0x00000003ff03723e */ /* 0x000fc800000000ff */
[----:B------:R-:W-:Y:S02]  /*11a10*/  PRMT R12, R3, 0x7610, R12 ;  /* 0x00007610030c7816 */ /* 0x000fe4000000000c */
[----:B------:R-:W2:Y:S01]  /*11a20*/  LDL.LU R3, [R1+0x90] ;  /* 0x0000900001037983 */ /* 0x000ea20000300800 */
[----:B------:R-:W-:-:S13]  /*11a30*/  ISETP.GT.AND P4, PT, R0, 0x40, P3 ;  /* 0x000000400000780c */ /* 0x000fda0001f84270 */
[----:B------:R0:W-:Y:S01]  /*11a40*/  @P4 STG.E.U16 desc[UR36][R4.64+0x80], R10 ;  /* 0x0000800a04004986 */ /* 0x0001e2000c101524 */
[----:B--2---:R-:W-:-:S05]  /*11a50*/  FMUL R3, R3, R2 ;  /* 0x0000000203037220 */ /* 0x004fca0000400000 */
[----:B0-----:R-:W-:Y:S02]  /*11a60*/  F2FP.F16.F32.PACK_AB R10, RZ, R3 ;  /* 0x00000003ff0a723e */ /* 0x001fe400000000ff */
[----:B------:R-:W2:Y:S01]  /*11a70*/  LDL.LU R3, [R1+0x98] ;  /* 0x0000980001037983 */ /* 0x000ea20000300800 */
[C---:B------:R-:W-:Y:S02]  /*11a80*/  ISETP.GT.AND P5, PT, R0.reuse, 0x41, P3 ;  /* 0x000000410000780c */ /* 0x040fe40001fa4270 */
[C---:B------:R-:W-:Y:S01]  /*11a90*/  ISETP.GT.AND P0, PT, R0.reuse, 0x40, P2 ;  /* 0x000000400000780c */ /* 0x040fe20001704270 */
[-C--:B---3--:R-:W-:Y:S01]  /*11aa0*/  FMUL R9, R9, R2.reuse ;  /* 0x0000000209097220 */ /* 0x088fe20000400000 */
[C---:B------:R-:W-:Y:S01]  /*11ab0*/  ISETP.GT.AND P1, PT, R0.reuse, 0x41, P2 ;  /* 0x000000410000780c */ /* 0x040fe20001724270 */
[----:B------:R-:W-:Y:S01]  /*11ac0*/  FMUL R11, R11, R2 ;  /* 0x000000020b0b7220 */ /* 0x000fe20000400000 */
[----:B------:R-:W-:Y:S02]  /*11ad0*/  ISETP.GT.AND P4, PT, R0, 0x48, P3 ;  /* 0x000000480000780c */ /* 0x000fe40001f84270 */
[----:B------:R-:W-:-:S05]  /*11ae0*/  F2FP.F16.F32.PACK_AB R9, RZ, R9 ;  /* 0x00000009ff09723e */ /* 0x000fca00000000ff */
[----:B------:R0:W-:Y:S01]  /*11af0*/  @P5 STG.E.U16 desc[UR36][R4.64+0x82], R8 ;  /* 0x0000820804005986 */ /* 0x0001e2000c101524 */
[----:B------:R-:W-:-:S03]  /*11b00*/  ISETP.GT.AND P5, PT, R0, 0x49, P3 ;  /* 0x000000490000780c */ /* 0x000fc60001fa4270 */
[----:B------:R1:W-:Y:S01]  /*11b10*/  @P0 STG.E.U16 desc[UR36][R6.64+0x80], R12 ;  /* 0x0000800c06000986 */ /* 0x0003e2000c101524 */
[----:B------:R-:W-:Y:S02]  /*11b20*/  ISETP.GT.AND P0, PT, R0, 0x48, P2 ;  /* 0x000000480000780c */ /* 0x000fe40001704270 */
[----:B------:R-:W-:Y:S02]  /*11b30*/  F2FP.F16.F32.PACK_AB R11, RZ, R11 ;  /* 0x0000000bff0b723e */ /* 0x000fe400000000ff */
[----:B0-----:R-:W-:-:S03]  /*11b40*/  PRMT R8, R10, 0x7610, R8 ;  /* 0x000076100a087816 */ /* 0x001fc60000000008 */
[----:B------:R-:W-:Y:S01]  /*11b50*/  @P1 STG.E.U16 desc[UR36][R6.64+0x82], R11 ;  /* 0x0000820b06001986 */ /* 0x000fe2000c101524 */
[----:B-1----:R-:W-:Y:S02]  /*11b60*/  PRMT R12, R9, 0x7610, R12 ;  /* 0x00007610090c7816 */ /* 0x002fe4000000000c */
[C---:B------:R-:W-:Y:S01]  /*11b70*/  ISETP.GT.AND P1, PT, R0.reuse, 0x49, P2 ;  /* 0x000000490000780c */ /* 0x040fe20001724270 */
[----:B------:R0:W-:Y:S01]  /*11b80*/  @P4 STG.E.U16 desc[UR36][R4.64+0x90], R8 ;  /* 0x0000900804004986 */ /* 0x0001e2000c101524 */
[----:B------:R-:W-:-:S03]  /*11b90*/  ISETP.GT.AND P4, PT, R0, 0x50, P3 ;  /* 0x000000500000780c */ /* 0x000fc60001f84270 */
[----:B------:R1:W-:Y:S01]  /*11ba0*/  @P5 STG.E.U16 desc[UR36][R4.64+0x92], R12 ;  /* 0x0000920c04005986 */ /* 0x0003e2000c101524 */
[----:B0-----:R-:W-:Y:S01]  /*11bb0*/  FMUL R8, R233, R2 ;  /* 0x00000002e9087220 */ /* 0x001fe20000400000 */
[----:B------:R-:W-:-:S04]  /*11bc0*/  ISETP.GT.AND P5, PT, R0, 0x51, P3 ;  /* 0x000000510000780c */ /* 0x000fc80001fa4270 */
[----:B------:R-:W-:-:S04]  /*11bd0*/  F2FP.F16.F32.PACK_AB R8, RZ, R8 ;  /* 0x00000008ff08723e */ /* 0x000fc800000000ff */
[----:B-1----:R-:W-:Y:S02]  /*11be0*/  PRMT R12, R8, 0x7610, R12 ;  /* 0x00007610080c7816 */ /* 0x002fe4000000000c */
[----:B------:R-:W-:Y:S01]  /*11bf0*/  ISETP.GT.AND P6, PT, R0, 0x71, P3 ;  /* 0x000000710000780c */ /* 0x000fe20001fc4270 */
[----:B--2---:R-:W-:-:S05]  /*11c00*/  FMUL R3, R3, R2 ;  /* 0x0000000203037220 */ /* 0x004fca0000400000 */
[----:B------:R-:W-:Y:S01]  /*11c10*/  F2FP.F16.F32.PACK_AB R10, RZ, R3 ;  /* 0x00000003ff0a723e */ /* 0x000fe200000000ff */
[----:B------:R-:W-:-:S05]  /*11c20*/  FMUL R3, R235, R2 ;  /* 0x00000002eb037220 */ /* 0x000fca0000400000 */
[----:B------:R-:W-:Y:S01]  /*11c30*/  F2FP.F16.F32.PACK_AB R9, RZ, R3 ;  /* 0x00000003ff09723e */ /* 0x000fe200000000ff */
[-C--:B------:R-:W-:Y:S01]  /*11c40*/  FMUL R3, R234, R2.reuse ;  /* 0x00000002ea037220 */ /* 0x080fe20000400000 */
[----:B------:R0:W-:Y:S04]  /*11c50*/  @P0 STG.E.U16 desc[UR36][R6.64+0x90], R10 ;  /* 0x0000900a06000986 */ /* 0x0001e8000c101524 */
[----:B------:R-:W-:Y:S02]  /*11c60*/  F2FP.F16.F32.PACK_AB R3, RZ, R3 ;  /* 0x00000003ff03723e */ /* 0x000fe400000000ff */
[----:B------:R-:W-:Y:S01]  /*11c70*/  PRMT R11, R9, 0x7610, R11 ;  /* 0x00007610090b7816 */ /* 0x000fe2000000000b */
[-C--:B------:R-:W-:Y:S01]  /*11c80*/  FMUL R9, R232, R2.reuse ;  /* 0x00000002e8097220 */ /* 0x080fe20000400000 */
[----:B0-----:R-:W-:Y:S01]  /*11c90*/  PRMT R10, R3, 0x7610, R10 ;  /* 0x00007610030a7816 */ /* 0x001fe2000000000a */
[----:B------:R-:W-:-:S02]  /*11ca0*/  FMUL R3, R231, R2 ;  /* 0x00000002e7037220 */ /* 0x000fc40000400000 */
[----:B------:R0:W-:Y:S01]  /*11cb0*/  @P1 STG.E.U16 desc[UR36][R6.64+0x92], R11 ;  /* 0x0000920b06001986 */ /* 0x0001e2000c101524 */
[----:B------:R-:W-:Y:S02]  /*11cc0*/  ISETP.GT.AND P1, PT, R0, 0x50, P2 ;  /* 0x000000500000780c */ /* 0x000fe40001724270 */
[----:B------:R-:W-:Y:S02]  /*11cd0*/  F2FP.F16.F32.PACK_AB R9, RZ, R9 ;  /* 0x00000009ff09723e */ /* 0x000fe400000000ff */
[----:B------:R-:W-:Y:S01]  /*11ce0*/  F2FP.F16.F32.PACK_AB R8, RZ, R3 ;  /* 0x00000003ff08723e */ /* 0x000fe200000000ff */
[----:B------:R-:W-:Y:S01]  /*11cf0*/  FMUL R3, R230, R2 ;  /* 0x00000002e6037220 */ /* 0x000fe20000400000 */
[C---:B------:R-:W-:Y:S01]  /*11d00*/  ISETP.GT.AND P0, PT, R0.reuse, 0x51, P2 ;  /* 0x000000510000780c */ /* 0x040fe20001704270 */
[----:B------:R1:W-:Y:S01]  /*11d10*/  @P4 STG.E.U16 desc[UR36][R4.64+0xa0], R10 ;  /* 0x0000a00a04004986 */ /* 0x0003e2000c101524 */
[----:B------:R-:W-:Y:S02]  /*11d20*/  ISETP.GT.AND P4, PT, R0, 0x58, P3 ;  /* 0x000000580000780c */ /* 0x000fe40001f84270 */
[----:B0-----:R-:W-:-:S02]  /*11d30*/  PRMT R11, R9, 0x7610, R11 ;  /* 0x00007610090b7816 */ /* 0x001fc4000000000b */
[----:B------:R-:W-:Y:S01]  /*11d40*/  F2FP.F16.F32.PACK_AB R9, RZ, R3 ;  /* 0x00000003ff09723e */ /* 0x000fe200000000ff */
[-C--:B------:R-:W-:Y:S01]  /*11d50*/  FMUL R3, R228, R2.reuse ;  /* 0x00000002e4037220 */ /* 0x080fe20000400000 */
[----:B------:R-:W-:Y:S01]  /*11d60*/  PRMT R13, R8, 0x7610, R13 ;  /* 0x00007610080d7816 */ /* 0x000fe2000000000d */
[----:B------:R-:W-:Y:S01]  /*11d70*/  FMUL R8, R229, R2 ;  /* 0x00000002e5087220 */ /* 0x000fe20000400000 */
[----:B------:R-:W-:Y:S01]  /*11d80*/  @P5 STG.E.U16 desc[UR36][R4.64+0xa2], R12 ;  /* 0x0000a20c04005986 */ /* 0x000fe2000c101524 */
[----:B------:R-:W-:Y:S02]  /*11d90*/  ISETP.GT.AND P5, PT, R0, 0x59, P3 ;  /* 0x000000590000780c */ /* 0x000fe40001fa4270 */
[----:B------:R-:W-:Y:S01]  /*11da0*/  F2FP.F16.F32.PACK_AB R3, RZ, R3 ;  /* 0x00000003ff03723e */ /* 0x000fe200000000ff */
[----:B------:R0:W-:Y:S01]  /*11db0*/  @P1 STG.E.U16 desc[UR36][R6.64+0xa0], R11 ;  /* 0x0000a00b06001986 */ /* 0x0001e2000c101524 */
[----:B-1----:R-:W-:Y:S01]  /*11dc0*/  F2FP.F16.F32.PACK_AB R10, RZ, R8 ;  /* 0x00000008ff0a723e */ /* 0x002fe200000000ff */
[----:B------:R-:W-:-:S02]  /*11dd0*/  FMUL R8, R227, R2 ;  /* 0x00000002e3087220 */ /* 0x000fc40000400000 */
[----:B------:R-:W-:Y:S01]  /*11de0*/  @P0 STG.E.U16 desc[UR36][R6.64+0xa2], R13 ;  /* 0x0000a20d06000986 */ /* 0x000fe2000c101524 */
[C---:B------:R-:W-:Y:S02]  /*11df0*/  ISETP.GT.AND P0, PT, R0.reuse, 0x58, P2 ;  /* 0x000000580000780c */ /* 0x040fe40001704270 */
[C---:B------:R-:W-:Y:S01]  /*11e00*/  ISETP.GT.AND P1, PT, R0.reuse, 0x59, P2 ;  /* 0x000000590000780c */ /* 0x040fe20001724270 */
[----:B------:R1:W-:Y:S01]  /*11e10*/  @P4 STG.E.U16 desc[UR36][R4.64+0xb0], R9 ;  /* 0x0000b00904004986 */ /* 0x0003e2000c101524 */
[----:B------:R-:W-:Y:S02]  /*11e20*/  ISETP.GT.AND P4, PT, R0, 0x60, P3 ;  /* 0x000000600000780c */ /* 0x000fe40001f84270 */
[----:B0-----:R-:W-:Y:S01]  /*11e30*/  PRMT R11, R3, 0x7610, R11 ;  /* 0x00007610030b7816 */ /* 0x001fe2000000000b */
[----:B------:R-:W-:Y:S01]  /*11e40*/  FMUL R3, R226, R2 ;  /* 0x00000002e2037220 */ /* 0x000fe20000400000 */
[----:B------:R-:W-:Y:S01]  /*11e50*/  F2FP.F16.F32.PACK_AB R8, RZ, R8 ;  /* 0x00000008ff08723e */ /* 0x000fe200000000ff */
[----:B------:R0:W-:Y:S03]  /*11e60*/  @P5 STG.E.U16 desc[UR36][R4.64+0xb2], R10 ;  /* 0x0000b20a04005986 */ /* 0x0001e6000c101524 */
[----:B-1----:R-:W-:Y:S01]  /*11e70*/  F2FP.F16.F32.PACK_AB R9, RZ, R3 ;  /* 0x00000003ff09723e */ /* 0x002fe200000000ff */
[-C--:B------:R-:W-:Y:S01]  /*11e80*/  FMUL R3, R225, R2.reuse ;  /* 0x00000002e1037220 */ /* 0x080fe20000400000 */
[----:B------:R-:W-:Y:S01]  /*11e90*/  PRMT R12, R8, 0x7610, R12 ;  /* 0x00007610080c7816 */ /* 0x000fe2000000000c */
[----:B------:R-:W-:Y:S01]  /*11ea0*/  FMUL R8, R224, R2 ;  /* 0x00000002e0087220 */ /* 0x000fe20000400000 */
[----:B------:R1:W-:Y:S01]  /*11eb0*/  @P0 STG.E.U16 desc[UR36][R6.64+0xb0], R11 ;  /* 0x0000b00b06000986 */ /* 0x0003e2000c101524 */
[----:B0-----:R-:W-:-:S02]  /*11ec0*/  PRMT R10, R9, 0x7610, R10 ;  /* 0x00007610090a7816 */ /* 0x001fc4000000000a */
[----:B------:R-:W-:Y:S01]  /*11ed0*/  F2FP.F16.F32.PACK_AB R3, RZ, R3 ;  /* 0x00000003ff03723e */ /* 0x000fe200000000ff */
[----:B------:R0:W-:Y:S01]  /*11ee0*/  @P1 STG.E.U16 desc[UR36][R6.64+0xb2], R12 ;  /* 0x0000b20c06001986 */ /* 0x0001e2000c101524 */
[C---:B------:R-:W-:Y:S01]  /*11ef0*/  ISETP.GT.AND P5, PT, R0.reuse, 0x61, P3 ;  /* 0x000000610000780c */ /* 0x040fe20001fa4270 */
[-C--:B------:R-:W-:Y:S01]  /*11f00*/  FMUL R9, R223, R2.reuse ;  /* 0x00000002df097220 */ /* 0x080fe20000400000 */
[C---:B------:R-:W-:Y:S01]  /*11f10*/  ISETP.GT.AND P1, PT, R0.reuse, 0x60, P2 ;  /* 0x000000600000780c */ /* 0x040fe20001724270 */
[----:B------:R-:W-:Y:S01]  /*11f20*/  @P4 STG.E.U16 desc[UR36][R4.64+0xc0], R10 ;  /* 0x0000c00a04004986 */ /* 0x000fe2000c101524 */
[----:B------:R-:W-:Y:S02]  /*11f30*/  ISETP.GT.AND P4, PT, R0, 0x61, P2 ;  /* 0x000000610000780c */ /* 0x000fe40001784270 */
[----:B-1----:R-:W-:Y:S01]  /*11f40*/  PRMT R11, R3, 0x7610, R11 ;  /* 0x00007610030b7816 */ /* 0x002fe2000000000b */
[----:B------:R-:W-:Y:S01]  /*11f50*/  FMUL R3, R222, R2 ;  /* 0x00000002de037220 */ /* 0x000fe20000400000 */
[----:B------:R-:W-:-:S02]  /*11f60*/  F2FP.F16.F32.PACK_AB R8, RZ, R8 ;  /* 0x00000008ff08723e */ /* 0x000fc400000000ff */
[----:B------:R-:W-:Y:S02]  /*11f70*/  F2FP.F16.F32.PACK_AB R9, RZ, R9 ;  /* 0x00000009ff09723e */ /* 0x000fe400000000ff */
[----:B0-----:R-:W-:Y:S02]  /*11f80*/  PRMT R12, R8, 0x7610, R12 ;  /* 0x00007610080c7816 */ /* 0x001fe4000000000c */
[----:B------:R-:W-:Y:S01]  /*11f90*/  F2FP.F16.F32.PACK_AB R8, RZ, R3 ;  /* 0x00000003ff08723e */ /* 0x000fe200000000ff */
[-C--:B------:R-:W-:Y:S01]  /*11fa0*/  FMUL R3, R221, R2.reuse ;  /* 0x00000002dd037220 */ /* 0x080fe20000400000 */
[----:B------:R-:W-:Y:S01]  /*11fb0*/  PRMT R13, R9, 0x7610, R13 ;  /* 0x00007610090d7816 */ /* 0x000fe2000000000d */
[----:B------:R0:W-:Y:S01]  /*11fc0*/  @P5 STG.E.U16 desc[UR36][R4.64+0xc2], R11 ;  /* 0x0000c20b04005986 */ /* 0x0001e2000c101524 */
[----:B------:R-:W-:Y:S02]  /*11fd0*/  ISETP.GT.AND P0, PT, R0, 0x68, P3 ;  /* 0x000000680000780c */ /* 0x000fe40001f04270 */
[----:B------:R-:W-:Y:S01]  /*11fe0*/  F2FP.F16.F32.PACK_AB R9, RZ, R3 ;  /* 0x00000003ff09723e */ /* 0x000fe200000000ff */
[----:B------:R1:W-:Y:S01]  /*11ff0*/  @P1 STG.E.U16 desc[UR36][R6.64+0xc0], R12 ;  /* 0x0000c00c06001986 */ /* 0x0003e2000c101524 */
[----:B------:R-:W-:-:S03]  /*12000*/  FMUL R3, R219, R2 ;  /* 0x00000002db037220 */ /* 0x000fc60000400000 */
[----:B------:R-:W-:Y:S01]  /*12010*/  @P4 STG.E.U16 desc[UR36][R6.64+0xc2], R13 ;  /* 0x0000c20d06004986 */ /* 0x000fe2000c101524 */
[----:B------:R-:W-:Y:S02]  /*12020*/  ISETP.GT.AND P4, PT, R0, 0x69, P3 ;  /* 0x000000690000780c */ /* 0x000fe40001f84270 */
[----:B------:R-:W-:Y:S01]  /*12030*/  PRMT R14, R8, 0x7610, R14 ;  /* 0x00007610080e7816 */ /* 0x000fe2000000000e */
[-C--:B------:R-:W-:Y:S01]  /*12040*/  FMUL R8, R220, R2.reuse ;  /* 0x00000002dc087220 */ /* 0x080fe20000400000 */
[----:B------:R-:W-:Y:S02]  /*12050*/  F2FP.F16.F32.PACK_AB R3, RZ, R3 ;  /* 0x00000003ff03723e */ /* 0x000fe400000000ff */
[----:B------:R-:W-:Y:S01]  /*12060*/  ISETP.GT.AND P1, PT, R0, 0x68, P2 ;  /* 0x000000680000780c */ /* 0x000fe20001724270 */
[----:B------:R-:W-:Y:S01]  /*12070*/  @P0 STG.E.U16 desc[UR36][R4.64+0xd0], R14 ;  /* 0x0000d00e04000986 */ /* 0x000fe2000c101524 */
[----:B0-----:R-:W-:Y:S01]  /*12080*/  PRMT R11, R3, 0x7610, R11 ;  /* 0x00007610030b7816 */ /* 0x001fe2000000000b */
[----:B------:R-:W-:Y:S01]  /*12090*/  FMUL R3, R217, R2 ;  /* 0x00000002d9037220 */ /* 0x000fe20000400000 */
[----:B------:R-:W-:Y:S01]  /*120a0*/  F2FP.F16.F32.PACK_AB R10, RZ, R8 ;  /* 0x00000008ff0a723e */ /* 0x000fe200000000ff */
[----:B------:R-:W-:Y:S01]  /*120b0*/  FMUL R8, R218, R2 ;  /* 0x00000002da087220 */ /* 0x000fe20000400000 */
[C---:B------:R-:W-:Y:S01]  /*120c0*/  ISETP.GT.AND P0, PT, R0.reuse, 0x69, P2 ;  /* 0x000000690000780c */ /* 0x040fe20001704270 */
[----:B------:R0:W-:Y:S01]  /*120d0*/  @P4 STG.E.U16 desc[UR36][R4.64+0xd2], R9 ;  /* 0x0000d20904004986 */ /* 0x0001e2000c101524 */
[----:B------:R-:W-:-:S02]  /*120e0*/  ISETP.GT.AND P5, PT, R0, 0x70, P3 ;  /* 0x000000700000780c */ /* 0x000fc40001fa4270 */
[----:B------:R-:W-:-:S04]  /*120f0*/  F2FP.F16.F32.PACK_AB R8, RZ, R8 ;  /* 0x00000008ff08723e */ /* 0x000fc800000000ff */
[----:B-1----:R-:W-:Y:S02]  /*12100*/  PRMT R12, R8, 0x7610, R12 ;  /* 0x00007610080c7816 */ /* 0x002fe4000000000c */
[----:B0-----:R-:W-:Y:S01]  /*12110*/  F2FP.F16.F32.PACK_AB R9, RZ, R3 ;  /* 0x00000003ff09723e */ /* 0x001fe200000000ff */
[-C--:B------:R-:W-:Y:S01]  /*12120*/  FMUL R3, R216, R2.reuse ;  /* 0x00000002d8037220 */ /* 0x080fe20000400000 */
[----:B------:R-:W-:Y:S01]  /*12130*/  FMUL R8, R215, R2 ;  /* 0x00000002d7087220 */ /* 0x000fe20000400000 */
[----:B------:R0:W-:Y:S03]  /*12140*/  @P1 STG.E.U16 desc[UR36][R6.64+0xd0], R10 ;  /* 0x0000d00a06001986 */ /* 0x0001e6000c101524 */
[----:B------:R-:W-:Y:S01]  /*12150*/  F2FP.F16.F32.PACK_AB R3, RZ, R3 ;  /* 0x00000003ff03723e */ /* 0x000fe200000000ff */
[----:B------:R1:W-:Y:S01]  /*12160*/  @P0 STG.E.U16 desc[UR36][R6.64+0xd2], R11 ;  /* 0x0000d20b06000986 */ /* 0x0003e2000c101524 */
[----:B------:R-:W-:-:S02]  /*12170*/  ISETP.GT.AND P1, PT, R0, 0x70, P2 ;  /* 0x000000700000780c */ /* 0x000fc40001724270 */
[----:B------:R-:W-:Y:S01]  /*12180*/  F2FP.F16.F32.PACK_AB R8, RZ, R8 ;  /* 0x00000008ff08723e */ /* 0x000fe200000000ff */
[----:B------:R2:W-:Y:S01]  /*12190*/  @P5 STG.E.U16 desc[UR36][R4.64+0xe0], R12 ;  /* 0x0000e00c04005986 */ /* 0x0005e2000c101524 */
[----:B0-----:R-:W-:Y:S01]  /*121a0*/  PRMT R10, R9, 0x7610, R10 ;  /* 0x00007610090a7816 */ /* 0x001fe2000000000a */
[-C--:B------:R-:W-:Y:S01]  /*121b0*/  FMUL R9, R214, R2.reuse ;  /* 0x00000002d6097220 */ /* 0x080fe20000400000 */
[----:B-1----:R-:W-:Y:S01]  /*121c0*/  PRMT R11, R3, 0x7610, R11 ;  /* 0x00007610030b7816 */ /* 0x002fe2000000000b */
[----:B------:R-:W-:-:S03]  /*121d0*/  FMUL R3, R213, R2 ;  /* 0x00000002d5037220 */ /* 0x000fc60000400000 */
[----:B------:R-:W-:Y:S02]  /*121e0*/  F2FP.F16.F32.PACK_AB R9, RZ, R9 ;  /* 0x00000009ff09723e */ /* 0x000fe400000000ff */
[----:B--2---:R-:W-:Y:S02]  /*121f0*/  PRMT R12, R8, 0x7610, R12 ;  /* 0x00007610080c7816 */ /* 0x004fe4000000000c */
[----:B------:R-:W-:Y:S01]  /*12200*/  F2FP.F16.F32.PACK_AB R8, RZ, R3 ;  /* 0x00000003ff08723e */ /* 0x000fe200000000ff */
[----:B------:R-:W-:Y:S01]  /*12210*/  FMUL R3, R212, R2 ;  /* 0x00000002d4037220 */ /* 0x000fe20000400000 */
[C---:B------:R-:W-:Y:S02]  /*12220*/  ISETP.GT.AND P4, PT, R0.reuse, 0x71, P2 ;  /* 0x000000710000780c */ /* 0x040fe40001784270 */
[----:B------:R-:W-:Y:S01]  /*12230*/  ISETP.GT.AND P5, PT, R0, 0x78, P3 ;  /* 0x000000780000780c */ /* 0x000fe20001fa4270 */
[----:B------:R0:W-:Y:S01]  /*12240*/  @P6 STG.E.U16 desc[UR36][R4.64+0xe2], R10 ;  /* 0x0000e20a04006986 */ /* 0x0001e2000c101524 */
[----:B------:R-:W-:-:S02]  /*12250*/  PRMT R13, R9, 0x7610, R13 ;  /* 0x00007610090d7816 */ /* 0x000fc4000000000d */
[----:B------:R-:W-:Y:S01]  /*12260*/  F2FP.F16.F32.PACK_AB R9, RZ, R3 ;  /* 0x00000003ff09723e */ /* 0x000fe200000000ff */
[----:B------:R1:W-:Y:S01]  /*12270*/  @P1 STG.E.U16 desc[UR36][R6.64+0xe0], R11 ;  /* 0x0000e00b06001986 */ /* 0x0003e2000c101524 */
[----:B------:R-:W-:Y:S01]  /*12280*/  ISETP.GT.AND P0, PT, R0, 0x79, P3 ;  /* 0x000000790000780c */ /* 0x000fe20001f04270 */
[-C--:B------:R-:W-:Y:S01]  /*12290*/  FMUL R3, R210, R2.reuse ;  /* 0x00000002d2037220 */ /* 0x080fe20000400000 */
[----:B------:R-:W-:Y:S02]  /*122a0*/  ISETP.GT.AND P1, PT, R0, 0x78, P2 ;  /* 0x000000780000780c */ /* 0x000fe40001724270 */
[----:B------:R-:W-:Y:S01]  /*122b0*/  PRMT R14, R8, 0x7610, R14 ;  /* 0x00007610080e7816 */ /* 0x000fe2000000000e */
[----:B------:R-:W-:Y:S01]  /*122c0*/  FMUL R8, R211, R2 ;  /* 0x00000002d3087220 */ /* 0x000fe20000400000 */
[----:B------:R-:W-:Y:S01]  /*122d0*/  F2FP.F16.F32.PACK_AB R3, RZ, R3 ;  /* 0x00000003ff03723e */ /* 0x000fe200000000ff */
[----:B------:R2:W-:Y:S01]  /*122e0*/  @P4 STG.E.U16 desc[UR36][R6.64+0xe2], R12 ;  /* 0x0000e20c06004986 */ /* 0x0005e2000c101524 */
[----:B------:R-:W-:-:S02]  /*122f0*/  ISETP.GT.AND P4, PT, R0, 0x79, P2 ;  /* 0x000000790000780c */ /* 0x000fc40001784270 */
[----:B0-----:R-:W-:Y:S01]  /*12300*/  F2FP.F16.F32.PACK_AB R10, RZ, R8 ;  /* 0x00000008ff0a723e */ /* 0x001fe200000000ff */
[----:B------:R-:W-:Y:S01]  /*12310*/  @P5 STG.E.U16 desc[UR36][R4.64+0xf0], R13 ;  /* 0x0000f00d04005986 */ /* 0x000fe2000c101524 */
[----:B-1----:R-:W-:Y:S01]  /*12320*/  PRMT R11, R3, 0x7610, R11 ;  /* 0x00007610030b7816 */ /* 0x002fe2000000000b */
[-C--:B------:R-:W-:Y:S01]  /*12330*/  FMUL R3, R208, R2.reuse ;  /* 0x00000002d0037220 */ /* 0x080fe20000400000 */
[----:B------:R-:W-:Y:S01]  /*12340*/  FMUL R8, R209, R2 ;  /* 0x00000002d1087220 */ /* 0x000fe20000400000 */
[C---:B------:R-:W-:Y:S01]  /*12350*/  ISETP.GT.AND P5, PT, R0.reuse, 0x80, P3 ;  /* 0x000000800000780c */ /* 0x040fe20001fa4270 */
[----:B------:R-:W-:Y:S01]  /*12360*/  @P0 STG.E.U16 desc[UR36][R4.64+0xf2], R14 ;  /* 0x0000f20e04000986 */ /* 0x000fe2000c101524 */
[----:B------:R-:W-:-:S03]  /*12370*/  ISETP.GT.AND P6, PT, R0, 0x81, P3 ;  /* 0x000000810000780c */ /* 0x000fc60001fc4270 */
[----:B------:R0:W-:Y:S01]  /*12380*/  @P1 STG.E.U16 desc[UR36][R6.64+0xf0], R9 ;  /* 0x0000f00906001986 */ /* 0x0001e2000c101524 */
[----:B------:R-:W-:-:S04]  /*12390*/  F2FP.F16.F32.PACK_AB R8, RZ, R8 ;  /* 0x00000008ff08723e */ /* 0x000fc800000000ff */
[----:B--2---:R-:W-:Y:S01]  /*123a0*/  PRMT R12, R8, 0x7610, R12 ;  /* 0x00007610080c7816 */ /* 0x004fe2000000000c */
[-C--:B------:R-:W-:Y:S01]  /*123b0*/  FMUL R8, R206, R2.reuse ;  /* 0x00000002ce087220 */ /* 0x080fe20000400000 */
[----:B0-----:R-:W-:Y:S01]  /*123c0*/  F2FP.F16.F32.PACK_AB R9, RZ, R3 ;  /* 0x00000003ff09723e */ /* 0x001fe200000000ff */
[----:B------:R-:W-:Y:S01]  /*123d0*/  FMUL R3, R207, R2 ;  /* 0x00000002cf037220 */ /* 0x000fe20000400000 */
[----:B------:R0:W-:Y:S01]  /*123e0*/  @P4 STG.E.U16 desc[UR36][R6.64+0xf2], R10 ;  /* 0x0000f20a06004986 */ /* 0x0001e2000c101524 */
[----:B------:R-:W-:-:S03]  /*123f0*/  ISETP.GT.AND P0, PT, R0, 0x80, P2 ;  /* 0x000000800000780c */ /* 0x000fc60001704270 */
[----:B------:R-:W-:Y:S01]  /*12400*/  F2FP.F16.F32.PACK_AB R3, RZ, R3 ;  /* 0x00000003ff03723e */ /* 0x000fe200000000ff */
[----:B------:R1:W-:Y:S01]  /*12410*/  @P5 STG.E.U16 desc[UR36][R4.64+0x100], R11 ;  /* 0x0001000b04005986 */ /* 0x0003e2000c101524 */
[----:B------:R-:W-:Y:S02]  /*12420*/  ISETP.GT.AND P1, PT, R0, 0x81, P2 ;  /* 0x000000810000780c */ /* 0x000fe40001724270 */
[----:B------:R-:W-:Y:S01]  /*12430*/  F2FP.F16.F32.PACK_AB R8, RZ, R8 ;  /* 0x00000008ff08723e */ /* 0x000fe200000000ff */
[----:B------:R2:W-:Y:S01]  /*12440*/  @P6 STG.E.U16 desc[UR36][R4.64+0x102], R12 ;  /* 0x0001020c04006986 */ /* 0x0005e2000c101524 */
[----:B0-----:R-:W-:Y:S01]  /*12450*/  PRMT R10, R9, 0x7610, R10 ;  /* 0x00007610090a7816 */ /* 0x001fe2000000000a */
[-C--:B------:R-:W-:Y:S01]  /*12460*/  FMUL R9, R205, R2.reuse ;  /* 0x00000002cd097220 */ /* 0x080fe20000400000 */
[----:B-1----:R-:W-:Y:S01]  /*12470*/  PRMT R11, R3, 0x7610, R11 ;  /* 0x00007610030b7816 */ /* 0x002fe2000000000b */
[----:B------:R-:W-:Y:S01]  /*12480*/  FMUL R3, R204, R2 ;  /* 0x00000002cc037220 */ /* 0x000fe20000400000 */
[----:B------:R-:W-:-:S02]  /*12490*/  ISETP.GT.AND P4, PT, R0, 0x88, P3 ;  /* 0x000000880000780c */ /* 0x000fc40001f84270 */
[----:B--2---:R-:W-:Y:S02]  /*124a0*/  PRMT R12, R8, 0x7610, R12 ;  /* 0x00007610080c7816 */ /* 0x004fe4000000000c */
[----:B------:R-:W-:Y:S01]  /*124b0*/  F2FP.F16.F32.PACK_AB R8, RZ, R3 ;  /* 0x00000003ff08723e */ /* 0x000fe200000000ff */
[-C--:B------:R-:W-:Y:S01]  /*124c0*/  FMUL R3, R203, R2.reuse ;  /* 0x00000002cb037220 */ /* 0x080fe20000400000 */
[----:B------:R-:W-:Y:S02]  /*124d0*/  F2FP.F16.F32.PACK_AB R9, RZ, R9 ;  /* 0x00000009ff09723e */ /* 0x000fe400000000ff */
[C---:B------:R-:W-:Y:S01]  /*124e0*/  ISETP.GT.AND P5, PT, R0.reuse, 0x89, P3 ;  /* 0x000000890000780c */ /* 0x040fe20001fa4270 */
[----:B------:R0:W-:Y:S01]  /*124f0*/  @P0 STG.E.U16 desc[UR36][R6.64+0x100], R10 ;  /* 0x0001000a06000986 */ /* 0x0001e2000c101524 */
[----:B------:R-:W-:Y:S02]  /*12500*/  PRMT R13, R9, 0x7610, R13 ;  /* 0x00007610090d7816 */ /* 0x000fe4000000000d */
[----:B------:R-:W-:Y:S01]  /*12510*/  F2FP.F16.F32.PACK_AB R9, RZ, R3 ;  /* 0x00000003ff09723e */ /* 0x000fe200000000ff */
[----:B------:R1:W-:Y:S01]  /*12520*/  @P1 STG.E.U16 desc[UR36][R6.64+0x102], R11 ;  /* 0x0001020b06001986 */ /* 0x0003e2000c101524 */
[C---:B------:R-:W-:Y:S01]  /*12530*/  ISETP.GT.AND P0, PT, R0.reuse, 0x88, P2 ;  /* 0x000000880000780c */ /* 0x040fe20001704270 */
[----:B------:R-:W-:Y:S01]  /*12540*/  FMUL R3, R201, R2 ;  /* 0x00000002c9037220 */ /* 0x000fe20000400000 */
[----:B------:R-:W-:-:S02]  /*12550*/  ISETP.GT.AND P1, PT, R0, 0x89, P2 ;  /* 0x000000890000780c */ /* 0x000fc40001724270 */
[----:B------:R-:W-:Y:S01]  /*12560*/  PRMT R14, R8, 0x7610, R14 ;  /* 0x00007610080e7816 */ /* 0x000fe2000000000e */
[----:B------:R-:W-:Y:S01]  /*12570*/  FMUL R8, R202, R2 ;  /* 0x00000002ca087220 */ /* 0x000fe20000400000 */
[----:B------:R-:W-:Y:S01]  /*12580*/  F2FP.F16.F32.PACK_AB R3, RZ, R3 ;  /* 0x00000003ff03723e */ /* 0x000fe200000000ff */
[----:B------:R2:W-:Y:S01]  /*12590*/  @P4 STG.E.U16 desc[UR36][R4.64+0x110], R12 ;  /* 0x0001100c04004986 */ /* 0x0005e2000c101524 */
[----:B------:R-:W-:Y:S02]  /*125a0*/  ISETP.GT.AND P4, PT, R0, 0x90, P3 ;  /* 0x000000900000780c */ /* 0x000fe40001f84270 */
        /* <DEDUP_REMOVED lines=9> */
[----:B------:R-:W-:Y:S02]  /*12640*/  F2FP.F16.F32.PACK_AB R8, RZ, R8 ;  /* 0x00000008ff08723e */ /* 0x000fe400000000ff */
[----:B------:R-:W-:Y:S01]  /*12650*/  ISETP.GT.AND P1, PT, R0, 0x91, P2 ;  /* 0x000000910000780c */ /* 0x000fe20001724270 */
[----:B------:R1:W-:Y:S01]  /*12660*/  @P4 STG.E.U16 desc[UR36][R4.64+0x120], R10 ;  /* 0x0001200a04004986 */ /* 0x0003e2000c101524 */
[----:B--2---:R-:W-:Y:S01]  /*12670*/  PRMT R12, R8, 0x7610, R12 ;  /* 0x00007610080c7816 */ /* 0x004fe2000000000c */
[-C--:B------:R-:W-:Y:S01]  /*12680*/  FMUL R8, R197, R2.reuse ;  /* 0x00000002c5087220 */ /* 0x080fe20000400000 */
[----:B0-----:R-:W-:Y:S01]  /*12690*/  F2FP.F16.F32.PACK_AB R9, RZ, R3 ;  /* 0x00000003ff09723e */ /* 0x001fe200000000ff */
[----:B------:R-:W-:Y:S01]  /*126a0*/  FMUL R3, R198, R2 ;  /* 0x00000002c6037220 */ /* 0x000fe20000400000 */
[----:B------:R-:W-:Y:S01]  /*126b0*/  ISETP.GT.AND P4, PT, R0, 0x98, P3 ;  /* 0x000000980000780c */ /* 0x000fe20001f84270 */
[----:B------:R0:W-:Y:S03]  /*126c0*/  @P5 STG.E.U16 desc[UR36][R4.64+0x122], R11 ;  /* 0x0001220b04005986 */ /* 0x0001e6000c101524 */
[----:B------:R-:W-:-:S02]  /*126d0*/  F2FP.F16.F32.PACK_AB R3, RZ, R3 ;  /* 0x00000003ff03723e */ /* 0x000fc400000000ff */
[----:B-1----:R-:W-:Y:S01]  /*126e0*/  PRMT R10, R9, 0x7610, R10 ;  /* 0x00007610090a7816 */ /* 0x002fe2000000000a */
[----:B------:R-:W-:Y:S01]  /*126f0*/  FMUL R9, R196, R2 ;  /* 0x00000002c4097220 */ /* 0x000fe20000400000 */
[----:B------:R-:W-:Y:S01]  /*12700*/  F2FP.F16.F32.PACK_AB R8, RZ, R8 ;  /* 0x00000008ff08723e */ /* 0x000fe200000000ff */
[----:B------:R1:W-:Y:S01]  /*12710*/  @P0 STG.E.U16 desc[UR36][R6.64+0x120], R12 ;  /* 0x0001200c06000986 */ /* 0x0003e2000c101524 */
[----:B0-----:R-:W-:Y:S01]  /*12720*/  PRMT R11, R3, 0x7610, R11 ;  /* 0x00007610030b7816 */ /* 0x001fe2000000000b */
[----:B------:R-:W-:Y:S01]  /*12730*/  FMUL R3, R195, R2 ;  /* 0x00000002c3037220 */ /* 0x000fe20000400000 */
[C---:B------:R-:W-:Y:S01]  /*12740*/  ISETP.GT.AND P5, PT, R0.reuse, 0x99, P3 ;  /* 0x000000990000780c */ /* 0x040fe20001fa4270 */
[----:B------:R0:W-:Y:S01]  /*12750*/  @P1 STG.E.U16 desc[UR36][R6.64+0x122], R10 ;  /* 0x0001220a06001986 */ /* 0x0001e2000c101524 */
[----:B------:R-:W-:Y:S02]  /*12760*/  ISETP.GT.AND P1, PT, R0, 0x98, P2 ;  /* 0x000000980000780c */ /* 0x000fe40001724270 */
[----:B------:R-:W-:-:S02]  /*12770*/  F2FP.F16.F32.PACK_AB R9, RZ, R9 ;  /* 0x00000009ff09723e */ /* 0x000fc400000000ff */
[----:B-1----:R-:W-:Y:S02]  /*12780*/  PRMT R12, R8, 0x7610, R12 ;  /* 0x00007610080c7816 */ /* 0x002fe4000000000c */
[----:B------:R-:W-:Y:S01]  /*12790*/  F2FP.F16.F32.PACK_AB R8, RZ, R3 ;  /* 0x00000003ff08723e */ /* 0x000fe200000000ff */
[-C--:B------:R-:W-:Y:S01]  /*127a0*/  FMUL R3, R194, R2.reuse ;  /* 0x00000002c2037220 */ /* 0x080fe20000400000 */
[C---:B------:R-:W-:Y:S01]  /*127b0*/  ISETP.GT.AND P0, PT, R0.reuse, 0x99, P2 ;  /* 0x000000990000780c */ /* 0x040fe20001704270 */
[----:B------:R1:W-:Y:S01]  /*127c0*/  @P4 STG.E.U16 desc[UR36][R4.64+0x130], R11 ;  /* 0x0001300b04004986 */ /* 0x0003e2000c101524 */
[----:B------:R-:W-:Y:S02]  /*127d0*/  ISETP.GT.AND P4, PT, R0, 0xa0, P3 ;  /* 0x000000a00000780c */ /* 0x000fe40001f84270 */
[----:B------:R-:W-:Y:S02]  /*127e0*/  PRMT R13, R9, 0x7610, R13 ;  /* 0x00007610090d7816 */ /* 0x000fe4000000000d */
[----:B------:R-:W-:Y:S01]  /*127f0*/  F2FP.F16.F32.PACK_AB R9, RZ, R3 ;  /* 0x00000003ff09723e */ /* 0x000fe200000000ff */
[-C--:B------:R-:W-:Y:S01]  /*12800*/  FMUL R3, R192, R2.reuse ;  /* 0x00000002c0037220 */ /* 0x080fe20000400000 */
[----:B------:R-:W-:Y:S01]  /*12810*/  PRMT R14, R8, 0x7610, R14 ;  /* 0x00007610080e7816 */ /* 0x000fe2000000000e */
[----:B------:R-:W-:Y:S01]  /*12820*/  FMUL R8, R193, R2 ;  /* 0x00000002c1087220 */ /* 0x000fe20000400000 */
[----:B------:R2:W-:Y:S01]  /*12830*/  @P5 STG.E.U16 desc[UR36][R4.64+0x132], R12 ;  /* 0x0001320c04005986 */ /* 0x0005e2000c101524 */
[----:B------:R-:W-:-:S02]  /*12840*/  ISETP.GT.AND P5, PT, R0, 0xa1, P3 ;  /* 0x000000a10000780c */ /* 0x000fc40001fa4270 */
[----:B------:R-:W-:Y:S01]  /*12850*/  F2FP.F16.F32.PACK_AB R3, RZ, R3 ;  /* 0x00000003ff03723e */ /* 0x000fe200000000ff */
[----:B------:R-:W-:Y:S01]  /*12860*/  @P1 STG.E.U16 desc[UR36][R6.64+0x130], R13 ;  /* 0x0001300d06001986 */ /* 0x000fe2000c101524 */
[----:B0-----:R-:W-:Y:S01]  /*12870*/  F2FP.F16.F32.PACK_AB R10, RZ, R8 ;  /* 0x00000008ff0a723e */ /* 0x001fe200000000ff */
[-C--:B------:R-:W-:Y:S01]  /*12880*/  FMUL R8, R191, R2.reuse ;  /* 0x00000002bf087220 */ /* 0x080fe20000400000 */
[----:B-1----:R-:W-:Y:S01]  /*12890*/  PRMT R11, R3, 0x7610, R11 ;  /* 0x00007610030b7816 */ /* 0x002fe2000000000b */
[----:B------:R-:W-:Y:S01]  /*128a0*/  @P0 STG.E.U16 desc[UR36][R6.64+0x132], R14 ;  /* 0x0001320e06000986 */ /* 0x000fe2000c101524 */
[----:B------:R-:W-:Y:S01]  /*128b0*/  ISETP.GT.AND P0, PT, R0, 0xa0, P2 ;  /* 0x000000a00000780c */ /* 0x000fe20001704270 */
[----:B------:R-:W-:Y:S01]  /*128c0*/  FMUL R3, R190, R2 ;  /* 0x00000002be037220 */ /* 0x000fe20000400000 */
[C---:B------:R-:W-:Y:S01]  /*128d0*/  ISETP.GT.AND P1, PT, R0.reuse, 0xa1, P2 ;  /* 0x000000a10000780c */ /* 0x040fe20001724270 */
[----:B------:R0:W-:Y:S01]  /*128e0*/  @P4 STG.E.U16 desc[UR36][R4.64+0x140], R9 ;  /* 0x0001400904004986 */ /* 0x0001e2000c101524 */
[----:B------:R-:W-:-:S02]  /*128f0*/  ISETP.GT.AND P4, PT, R0, 0xa8, P3 ;  /* 0x000000a80000780c */ /* 0x000fc40001f84270 */
[----:B------:R-:W-:Y:S01]  /*12900*/  F2FP.F16.F32.PACK_AB R8, RZ, R8 ;  /* 0x00000008ff08723e */ /* 0x000fe200000000ff */
[----:B------:R1:W-:Y:S03]  /*12910*/  @P5 STG.E.U16 desc[UR36][R4.64+0x142], R10 ;  /* 0x0001420a04005986 */ /* 0x0003e6000c101524 */
[----:B--2---:R-:W-:Y:S02]  /*12920*/  PRMT R12, R8, 0x7610, R12 ;  /* 0x00007610080c7816 */ /* 0x004fe4000000000c */
[----:B0-----:R-:W-:Y:S01]  /*12930*/  F2FP.F16.F32.PACK_AB R9, RZ, R3 ;  /* 0x00000003ff09723e */ /* 0x001fe200000000ff */
[-C--:B------:R-:W-:Y:S01]  /*12940*/  FMUL R3, R189, R2.reuse ;  /* 0x00000002bd037220 */ /* 0x080fe20000400000 */
[-C--:B------:R-:W-:Y:S02]  /*12950*/  FMUL R8, R188, R2.reuse ;  /* 0x00000002bc087220 */ /* 0x080fe40000400000 */
[----:B-1----:R-:W-:Y:S01]  /*12960*/  PRMT R10, R9, 0x7610, R10 ;  /* 0x00007610090a7816 */ /* 0x002fe2000000000a */
[----:B------:R0:W-:Y:S01]  /*12970*/  @P0 STG.E.U16 desc[UR36][R6.64+0x140], R11 ;  /* 0x0001400b06000986 */ /* 0x0001e2000c101524 */
[----:B------:R-:W-:Y:S01]  /*12980*/  F2FP.F16.F32.PACK_AB R3, RZ, R3 ;  /* 0x00000003ff03723e */ /* 0x000fe200000000ff */
[----:B------:R-:W-:Y:S01]  /*12990*/  FMUL R9, R187, R2 ;  /* 0x00000002bb097220 */ /* 0x000fe20000400000 */
[C---:B------:R-:W-:Y:S01]  /*129a0*/  ISETP.GT.AND P5, PT, R0.reuse, 0xa9, P3 ;  /* 0x000000a90000780c */ /* 0x040fe20001fa4270 */
[----:B------:R1:W-:Y:S01]  /*129b0*/  @P1 STG.E.U16 desc[UR36][R6.64+0x142], R12 ;  /* 0x0001420c06001986 */ /* 0x0003e2000c101524 */
[----:B------:R-:W-:-:S03]  /*129c0*/  ISETP.GT.AND P1, PT, R0, 0xa8, P2 ;  /* 0x000000a80000780c */ /* 0x000fc60001724270 */
[----:B------:R-:W-:Y:S01]  /*129d0*/  @P4 STG.E.U16 desc[UR36][R4.64+0x150], R10 ;  /* 0x0001500a04004986 */ /* 0x000fe2000c101524 */
[----:B------:R-:W-:Y:S02]  /*129e0*/  ISETP.GT.AND P4, PT, R0, 0xa9, P2 ;  /* 0x000000a90000780c */ /* 0x000fe40001784270 */
[----:B------:R-:W-:Y:S02]  /*129f0*/  F2FP.F16.F32.PACK_AB R8, RZ, R8 ;  /* 0x00000008ff08723e */ /* 0x000fe400000000ff */
[----:B0-----:R-:W-:Y:S01]  /*12a00*/  PRMT R11, R3, 0x7610, R11 ;  /* 0x00007610030b7816 */ /* 0x001fe2000000000b */
[-C--:B------:R-:W-:Y:S01]  /*12a10*/  FMUL R3, R186, R2.reuse ;  /* 0x00000002ba037220 */ /* 0x080fe20000400000 */
[----:B------:R-:W-:Y:S02]  /*12a20*/  F2FP.F16.F32.PACK_AB R9, RZ, R9 ;  /* 0x00000009ff09723e */ /* 0x000fe400000000ff */
[----:B-1----:R-:W-:Y:S02]  /*12a30*/  PRMT R12, R8, 0x7610, R12 ;  /* 0x00007610080c7816 */ /* 0x002fe4000000000c */
[----:B------:R-:W-:Y:S01]  /*12a40*/  F2FP.F16.F32.PACK_AB R8, RZ, R3 ;  /* 0x00000003ff08723e */ /* 0x000fe200000000ff */
[----:B------:R-:W-:Y:S01]  /*12a50*/  FMUL R3, R185, R2 ;  /* 0x00000002b9037220 */ /* 0x000fe20000400000 */
[----:B------:R-:W-:Y:S01]  /*12a60*/  PRMT R13, R9, 0x7610, R13 ;  /* 0x00007610090d7816 */ /* 0x000fe2000000000d */
[----:B------:R0:W-:Y:S01]  /*12a70*/  @P5 STG.E.U16 desc[UR36][R4.64+0x152], R11 ;  /* 0x0001520b04005986 */ /* 0x0001e2000c101524 */
[----:B------:R-:W-:-:S02]  /*12a80*/  ISETP.GT.AND P0, PT, R0, 0xb0, P3 ;  /* 0x000000b00000780c */ /* 0x000fc40001f04270 */
        /* <DEDUP_REMOVED lines=26> */
[----:B------:R-:W-:Y:S02]  /*12c30*/  ISETP.GT.AND P1, PT, R0, 0xb8, P2 ;  /* 0x000000b80000780c */ /* 0x000fe40001724270 */
[----:B------:R-:W-:Y:S02]  /*12c40*/  F2FP.F16.F32.PACK_AB R8, RZ, R8 ;  /* 0x00000008ff08723e */ /* 0x000fe400000000ff */
[----:B0-----:R-:W-:Y:S01]  /*12c50*/  PRMT R10, R9, 0x7610, R10 ;  /* 0x00007610090a7816 */ /* 0x001fe2000000000a */
[-C--:B------:R-:W-:Y:S01]  /*12c60*/  FMUL R9, R178, R2.reuse ;  /* 0x00000002b2097220 */ /* 0x080fe20000400000 */
[----:B-1----:R-:W-:Y:S01]  /*12c70*/  PRMT R11, R3, 0x7610, R11 ;  /* 0x00007610030b7816 */ /* 0x002fe2000000000b */
[----:B------:R-:W-:Y:S01]  /*12c80*/  FMUL R3, R177, R2 ;  /* 0x00000002b1037220 */ /* 0x000fe20000400000 */
[----:B------:R0:W-:Y:S02]  /*12c90*/  @P5 STG.E.U16 desc[UR36][R4.64+0x170], R12 ;  /* 0x0001700c04005986 */ /* 0x0001e4000c101524 */
[----:B------:R-:W-:-:S02]  /*12ca0*/  F2FP.F16.F32.PACK_AB R9, RZ, R9 ;  /* 0x00000009ff09723e */ /* 0x000fc400000000ff */
[C---:B------:R-:W-:Y:S02]  /*12cb0*/  ISETP.GT.AND P4, PT, R0.reuse, 0xb9, P2 ;  /* 0x000000b90000780c */ /* 0x040fe40001784270 */
[----:B------:R-:W-:Y:S02]  /*12cc0*/  ISETP.GT.AND P5, PT, R0, 0xc0, P3 ;  /* 0x000000c00000780c */ /* 0x000fe40001fa4270 */
[----:B0-----:R-:W-:Y:S02]  /*12cd0*/  PRMT R12, R8, 0x7610, R12 ;  /* 0x00007610080c7816 */ /* 0x001fe4000000000c */
[----:B------:R-:W-:Y:S01]  /*12ce0*/  F2FP.F16.F32.PACK_AB R8, RZ, R3 ;  /* 0x00000003ff08723e */ /* 0x000fe200000000ff */
[----:B------:R-:W-:Y:S01]  /*12cf0*/  FMUL R3, R176, R2 ;  /* 0x00000002b0037220 */ /* 0x000fe20000400000 */
[----:B------:R-:W-:Y:S01]  /*12d00*/  PRMT R13, R9, 0x7610, R13 ;  /* 0x00007610090d7816 */ /* 0x000fe2000000000d */
[----:B------:R0:W-:Y:S01]  /*12d10*/  @P6 STG.E.U16 desc[UR36][R4.64+0x172], R10 ;  /* 0x0001720a04006986 */ /* 0x0001e2000c101524 */
[----:B------:R-:W-:-:S02]  /*12d20*/  ISETP.GT.AND P0, PT, R0, 0xc1, P3 ;  /* 0x000000c10000780c */ /* 0x000fc40001f04270 */
[----:B------:R-:W-:Y:S01]  /*12d30*/  F2FP.F16.F32.PACK_AB R9, RZ, R3 ;  /* 0x00000003ff09723e */ /* 0x000fe200000000ff */
[----:B------:R1:W-:Y:S01]  /*12d40*/  @P1 STG.E.U16 desc[UR36][R6.64+0x170], R11 ;  /* 0x0001700b06001986 */ /* 0x0003e2000c101524 */
[-C--:B------:R-:W-:Y:S01]  /*12d50*/  FMUL R3, R174, R2.reuse ;  /* 0x00000002ae037220 */ /* 0x080fe20000400000 */
[----:B------:R-:W-:Y:S02]  /*12d60*/  ISETP.GT.AND P1, PT, R0, 0xc0, P2 ;  /* 0x000000c00000780c */ /* 0x000fe40001724270 */
        /* <DEDUP_REMOVED lines=40> */
[C---:B------:R-:W-:Y:S01]  /*12ff0*/  ISETP.GT.AND P0, PT, R0.reuse, 0xd0, P2 ;  /* 0x000000d00000780c */ /* 0x040fe20001704270 */
        /* <DEDUP_REMOVED lines=11> */
[----:B------:R-:W-:Y:S01]  /*130b0*/  ISETP.GT.AND P5, PT, R0, 0xd9, P3 ;  /* 0x000000d90000780c */ /* 0x000fe20001fa4270 */
[----:B------:R-:W-:Y:S01]  /*130c0*/  FMUL R8, R164, R2 ;  /* 0x00000002a4087220 */ /* 0x000fe20000400000 */
[----:B------:R-:W-:Y:S01]  /*130d0*/  @P0 STG.E.U16 desc[UR36][R6.64+0x1a0], R14 ;  /* 0x0001a00e06000986 */ /* 0x000fe2000c101524 */
[----:B------:R-:W-:-:S03]  /*130e0*/  ISETP.GT.AND P0, PT, R0, 0xd8, P2 ;  /* 0x000000d80000780c */ /* 0x000fc60001704270 */
[----:B------:R0:W-:Y:S01]  /*130f0*/  @P1 STG.E.U16 desc[UR36][R6.64+0x1a2], R9 ;  /* 0x0001a20906001986 */ /* 0x0001e2000c101524 */
[----:B------:R-:W-:Y:S02]  /*13100*/  F2FP.F16.F32.PACK_AB R8, RZ, R8 ;  /* 0x00000008ff08723e */ /* 0x000fe400000000ff */
[----:B------:R-:W-:Y:S02]  /*13110*/  ISETP.GT.AND P1, PT, R0, 0xd9, P2 ;  /* 0x000000d90000780c */ /* 0x000fe40001724270 */
        /* <DEDUP_REMOVED lines=16> */
[----:B------:R1:W-:Y:S01]  /*13220*/  @P1 STG.E.U16 desc[UR36][R6.64+0x1b2], R10 ;  /* 0x0001b20a06001986 */ /* 0x0003e2000c101524 */
[C---:B------:R-:W-:Y:S02]  /*13230*/  ISETP.GT.AND P1, PT, R0.reuse, 0xe0, P2 ;  /* 0x000000e00000780c */ /* 0x040fe40001724270 */
[----:B------:R-:W-:Y:S02]  /*13240*/  ISETP.GT.AND P0, PT, R0, 0xe1, P2 ;  /* 0x000000e10000780c */ /* 0x000fe40001704270 */
[----:B0-----:R-:W-:Y:S02]  /*13250*/  PRMT R12, R8, 0x7610, R12 ;  /* 0x00007610080c7816 */ /* 0x001fe4000000000c */
[----:B------:R-:W-:Y:S01]  /*13260*/  F2FP.F16.F32.PACK_AB R8, RZ, R3 ;  /* 0x00000003ff08723e */ /* 0x000fe200000000ff */
[----:B------:R-:W-:Y:S01]  /*13270*/  FMUL R3, R157, R2 ;  /* 0x000000029d037220 */ /* 0x000fe20000400000 */
[----:B------:R0:W-:Y:S01]  /*13280*/  @P4 STG.E.U16 desc[UR36][R4.64+0x1c0], R11 ;  /* 0x0001c00b04004986 */ /* 0x0001e2000c101524 */
[----:B-1----:R-:W-:-:S02]  /*13290*/  PRMT R10, R9, 0x7610, R10 ;  /* 0x00007610090a7816 */ /* 0x002fc4000000000a */
[----:B------:R-:W-:Y:S01]  /*132a0*/  PRMT R13, R8, 0x7610, R13 ;  /* 0x00007610080d7816 */ /* 0x000fe2000000000d */
[----:B------:R-:W-:Y:S01]  /*132b0*/  @P5 STG.E.U16 desc[UR36][R4.64+0x1c2], R12 ;  /* 0x0001c20c04005986 */ /* 0x000fe2000c101524 */
[-C--:B------:R-:W-:Y:S01]  /*132c0*/  FMUL R8, R156, R2.reuse ;  /* 0x000000029c087220 */ /* 0x080fe20000400000 */
[C---:B------:R-:W-:Y:S02]  /*132d0*/  ISETP.GT.AND P4, PT, R0.reuse, 0xe8, P3 ;  /* 0x000000e80000780c */ /* 0x040fe40001f84270 */
[----:B------:R-:W-:Y:S01]  /*132e0*/  F2FP.F16.F32.PACK_AB R9, RZ, R3 ;  /* 0x00000003ff09723e */ /* 0x000fe200000000ff */
[----:B------:R-:W-:Y:S01]  /*132f0*/  FMUL R3, R155, R2 ;  /* 0x000000029b037220 */ /* 0x000fe20000400000 */
[C---:B------:R-:W-:Y:S02]  /*13300*/  ISETP.GT.AND P5, PT, R0.reuse, 0xe9, P3 ;  /* 0x000000e90000780c */ /* 0x040fe40001fa4270 */
[----:B------:R-:W-:Y:S02]  /*13310*/  ISETP.GT.AND P6, PT, R0, 0xe8, P2 ;  /* 0x000000e80000780c */ /* 0x000fe400017c4270 */
[----:B------:R-:W-:Y:S01]  /*13320*/  F2FP.F16.F32.PACK_AB R8, RZ, R8 ;  /* 0x00000008ff08723e */ /* 0x000fe200000000ff */
[----:B------:R1:W-:Y:S01]  /*13330*/  @P1 STG.E.U16 desc[UR36][R6.64+0x1c0], R10 ;  /* 0x0001c00a06001986 */ /* 0x0003e2000c101524 */
[----:B------:R-:W-:-:S02]  /*13340*/  F2FP.F16.F32.PACK_AB R3, RZ, R3 ;  /* 0x00000003ff03723e */ /* 0x000fc400000000ff */
[C---:B------:R-:W-:Y:S01]  /*13350*/  ISETP.GT.AND P1, PT, R17.reuse, 0x80, PT ;  /* 0x000000801100780c */ /* 0x040fe20003f24270 */
[----:B------:R2:W-:Y:S01]  /*13360*/  @P0 STG.E.U16 desc[UR36][R6.64+0x1c2], R13 ;  /* 0x0001c20d06000986 */ /* 0x0005e2000c101524 */
[----:B------:R-:W-:Y:S02]  /*13370*/  ISETP.GT.AND P0, PT, R17, 0x88, PT ;  /* 0x000000881100780c */ /* 0x000fe40003f04270 */
[----:B0-----:R-:W-:Y:S02]  /*13380*/  PRMT R11, R8, 0x7610, R11 ;  /* 0x00007610080b7816 */ /* 0x001fe4000000000b */
[----:B------:R-:W-:Y:S02]  /*13390*/  PRMT R17, R3, 0x7610, R17 ;  /* 0x0000761003117816 */ /* 0x000fe40000000011 */
[----:B-1----:R-:W-:Y:S01]  /*133a0*/  PRMT R10, R9, 0x7610, R10 ;  /* 0x00007610090a7816 */ /* 0x002fe2000000000a */
[----:B------:R-:W-:-:S04]  /*133b0*/  FMUL R3, R154, R2 ;  /* 0x000000029a037220 */ /* 0x000fc80000400000 */
[----:B------:R-:W-:Y:S01]  /*133c0*/  @P4 STG.E.U16 desc[UR36][R4.64+0x1d0], R10 ;  /* 0x0001d00a04004986 */ /* 0x000fe2000c101524 */
[----:B------:R-:W-:-:S03]  /*133d0*/  ISETP.GT.AND P4, PT, R0, 0xe9, P2 ;  /* 0x000000e90000780c */ /* 0x000fc60001784270 */
[----:B------:R0:W-:Y:S01]  /*133e0*/  @P5 STG.E.U16 desc[UR36][R4.64+0x1d2], R11 ;  /* 0x0001d20b04005986 */ /* 0x0001e2000c101524 */
[----:B------:R-:W-:-:S03]  /*133f0*/  ISETP.GT.AND P5, PT, R0, 0xf0, P3 ;  /* 0x000000f00000780c */ /* 0x000fc60001fa4270 */
[----:B------:R-:W-:Y:S01]  /*13400*/  @P6 STG.E.U16 desc[UR36][R6.64+0x1d0], R17 ;  /* 0x0001d01106006986 */ /* 0x000fe2000c101524 */
[----:B------:R-:W-:Y:S01]  /*13410*/  ISETP.GT.AND P6, PT, R0, 0xf1, P3 ;  /* 0x000000f10000780c */ /* 0x000fe20001fc4270 */
[-C--:B------:R-:W-:Y:S01]  /*13420*/  FMUL R8, R153, R2.reuse ;  /* 0x0000000299087220 */ /* 0x080fe20000400000 */
[----:B------:R-:W-:Y:S01]  /*13430*/  FMUL R9, R152, R2 ;  /* 0x0000000298097220 */ /* 0x000fe20000400000 */
[----:B--2---:R-:W-:-:S03]  /*13440*/  F2FP.F16.F32.PACK_AB R13, RZ, R3 ;  /* 0x00000003ff0d723e */ /* 0x004fc600000000ff */
[----:B------:R-:W-:Y:S02]  /*13450*/  F2FP.F16.F32.PACK_AB R14, RZ, R8 ;  /* 0x00000008ff0e723e */ /* 0x000fe400000000ff */
[----:B------:R-:W-:Y:S01]  /*13460*/  F2FP.F16.F32.PACK_AB R15, RZ, R9 ;  /* 0x00000009ff0f723e */ /* 0x000fe200000000ff */
[----:B------:R-:W-:Y:S01]  /*13470*/  @P4 STG.E.U16 desc[UR36][R6.64+0x1d2], R13 ;  /* 0x0001d20d06004986 */ /* 0x000fe2000c101524 */
[----:B------:R-:W-:-:S03]  /*13480*/  ISETP.GT.AND P4, PT, R0, 0xf1, P2 ;  /* 0x000000f10000780c */ /* 0x000fc60001784270 */
[----:B------:R-:W-:Y:S04]  /*13490*/  @P5 STG.E.U16 desc[UR36][R4.64+0x1e0], R14 ;  /* 0x0001e00e04005986 */ /* 0x000fe8000c101524 */
[----:B------:R-:W-:Y:S01]  /*134a0*/  @P6 STG.E.U16 desc[UR36][R4.64+0x1e2], R15 ;  /* 0x0001e20f04006986 */ /* 0x000fe2000c101524 */
[----:B------:R-:W-:Y:S01]  /*134b0*/  ISETP.GT.AND P6, PT, R0, 0xf0, P2 ;  /* 0x000000f00000780c */ /* 0x000fe200017c4270 */
[-C--:B0-----:R-:W-:Y:S01]  /*134c0*/  FMUL R11, R23, R2.reuse ;  /* 0x00000002170b7220 */ /* 0x081fe20000400000 */
[----:B------:R-:W-:-:S04]  /*134d0*/  FMUL R12, R22, R2 ;  /* 0x00000002160c7220 */ /* 0x000fc80000400000 */
[----:B------:R-:W-:Y:S02]  /*134e0*/  F2FP.F16.F32.PACK_AB R11, RZ, R11 ;  /* 0x0000000bff0b723e */ /* 0x000fe400000000ff */
[----:B------:R-:W-:Y:S02]  /*134f0*/  F2FP.F16.F32.PACK_AB R12, RZ, R12 ;  /* 0x0000000cff0c723e */ /* 0x000fe400000000ff */
[C---:B------:R-:W-:Y:S02]  /*13500*/  ISETP.GT.AND P5, PT, R0.reuse, 0xf8, P3 ;  /* 0x000000f80000780c */ /* 0x040fe40001fa4270 */
[----:B------:R-:W-:Y:S01]  /*13510*/  ISETP.GT.AND P3, PT, R0, 0xf9, P3 ;  /* 0x000000f90000780c */ /* 0x000fe20001f64270 */
[----:B------:R-:W-:Y:S01]  /*13520*/  @P6 STG.E.U16 desc[UR36][R6.64+0x1e0], R11 ;  /* 0x0001e00b06006986 */ /* 0x000fe2000c101524 */
[----:B------:R-:W-:-:S03]  /*13530*/  FMUL R10, R21, R2 ;  /* 0x00000002150a7220 */ /* 0x000fc60000400000 */
[----:B------:R0:W-:Y:S01]  /*13540*/  @P4 STG.E.U16 desc[UR36][R6.64+0x1e2], R12 ;  /* 0x0001e20c06004986 */ /* 0x0001e2000c101524 */
[----:B------:R-:W-:Y:S01]  /*13550*/  ISETP.GT.AND P4, PT, R0, 0xf8, P2 ;  /* 0x000000f80000780c */ /* 0x000fe20001784270 */
[-C--:B------:R-:W-:Y:S01]  /*13560*/  FMUL R9, R20, R2.reuse ;  /* 0x0000000214097220 */ /* 0x080fe20000400000 */
[-C--:B------:R-:W-:Y:S01]  /*13570*/  FMUL R8, R18, R2.reuse ;  /* 0x0000000212087220 */ /* 0x080fe20000400000 */
[----:B------:R-:W-:Y:S01]  /*13580*/  FMUL R3, R19, R2 ;  /* 0x0000000213037220 */ /* 0x000fe20000400000 */
[----:B------:R-:W-:Y:S02]  /*13590*/  F2FP.F16.F32.PACK_AB R10, RZ, R10 ;  /* 0x0000000aff0a723e */ /* 0x000fe400000000ff */
[----:B------:R-:W-:Y:S02]  /*135a0*/  ISETP.GT.AND P2, PT, R0, 0xf9, P2 ;  /* 0x000000f90000780c */ /* 0x000fe40001744270 */
[----:B------:R-:W-:Y:S02]  /*135b0*/  F2FP.F16.F32.PACK_AB R9, RZ, R9 ;  /* 0x00000009ff09723e */ /* 0x000fe400000000ff */
[----:B------:R-:W-:-:S02]  /*135c0*/  F2FP.F16.F32.PACK_AB R8, RZ, R8 ;  /* 0x00000008ff08723e */ /* 0x000fc400000000ff */
[----:B------:R-:W-:Y:S01]  /*135d0*/  F2FP.F16.F32.PACK_AB R3, RZ, R3 ;  /* 0x00000003ff03723e */ /* 0x000fe200000000ff */
[----:B------:R-:W-:Y:S01]  /*135e0*/  @P5 STG.E.U16 desc[UR36][R4.64+0x1f0], R10 ;  /* 0x0001f00a04005986 */ /* 0x000fe2000c101524 */
[----:B0-----:R-:W-:Y:S01]  /*135f0*/  PRMT R12, R8, 0x7610, R12 ;  /* 0x00007610080c7816 */ /* 0x001fe2000000000c */
[----:B------:R-:W-:Y:S01]  /*13600*/  @P4 IMAD.MOV.U32 R8, RZ, RZ, R6 ;  /* 0x000000ffff084224 */ /* 0x000fe200078e0006 */
[----:B------:R-:W-:Y:S01]  /*13610*/  PRMT R11, R3, 0x7610, R11 ;  /* 0x00007610030b7816 */ /* 0x000fe2000000000b */
[----:B------:R0:W-:Y:S01]  /*13620*/  @P3 STG.E.U16 desc[UR36][R4.64+0x1f2], R9 ;  /* 0x0001f20904003986 */ /* 0x0001e2000c101524 */
[----:B------:R-:W-:Y:S02]  /*13630*/  USHF.L.U32 UR12, UR8, 0x8, URZ ;  /* 0x00000008080c7899 */ /* 0x000fe4000800063f */
[----:B------:R-:W-:Y:S01]  /*13640*/  USHF.L.U64.HI UR11, UR8, 0x8, UR9 ;  /* 0x00000008080b7899 */ /* 0x000fe20008010209 */
[----:B0-----:R-:W-:-:S03]  /*13650*/  @P4 MOV R9, R7 ;  /* 0x0000000700094202 */ /* 0x001fc60000000f00 */
[----:B------:R-:W-:Y:S02]  /*13660*/  IMAD.U32 R3, RZ, RZ, UR12 ;  /* 0x0000000cff037e24 */ /* 0x000fe4000f8e00ff */
[----:B------:R0:W-:Y:S01]  /*13670*/  @P4 STG.E.U16 desc[UR36][R8.64+0x1f0], R11 ;  /* 0x0001f00b08004986 */ /* 0x0001e2000c101524 */
[C---:B------:R-:W-:Y:S02]  /*13680*/  ISETP.GT.AND P3, PT, R0.reuse, RZ, P1 ;  /* 0x000000ff0000720c */ /* 0x040fe40000f64270 */
[----:B------:R-:W-:Y:S01]  /*13690*/  ISETP.GT.AND P4, PT, R0, 0x1, P1 ;  /* 0x000000010000780c */ /* 0x000fe20000f84270 */
[-C--:B------:R-:W-:Y:S01]  /*136a0*/  FMUL R24, R24, R2.reuse ;  /* 0x0000000218187220 */ /* 0x080fe20000400000 */
[----:B------:R-:W-:Y:S01]  /*136b0*/  FMUL R25, R25, R2 ;  /* 0x0000000219197220 */ /* 0x000fe20000400000 */
[----:B0-----:R-:W-:Y:S02]  /*136c0*/  @P2 IMAD.MOV.U32 R8, RZ, RZ, R6 ;  /* 0x000000ffff082224 */ /* 0x001fe400078e0006 */
[----:B------:R-:W-:-:S02]  /*136d0*/  @P2 IMAD.MOV.U32 R9, RZ, RZ, R7 ;  /* 0x000000ffff092224 */ /* 0x000fc400078e0007 */
[----:B------:R-:W-:-:S03]  /*136e0*/  IMAD.U32 R7, RZ, RZ, UR11 ;  /* 0x0000000bff077e24 */ /* 0x000fc6000f8e00ff */
[----:B------:R0:W-:Y:S01]  /*136f0*/  @P2 STG.E.U16 desc[UR36][R8.64+0x1f2], R12 ;  /* 0x0001f20c08002986 */ /* 0x0001e2000c101524 */
[C---:B------:R-:W-:Y:S02]  /*13700*/  IADD3 R6, P2, P6, R4.reuse, UR5, R3 ;  /* 0x0000000504067c10 */ /* 0x040fe4000fe5e003 */
[----:B------:R-:W-:Y:S02]  /*13710*/  IADD3 R4, P5, R4, UR12, RZ ;  /* 0x0000000c04047c10 */ /* 0x000fe4000ffbe0ff */
[C---:B------:R-:W-:Y:S02]  /*13720*/  IADD3.X R7, R5.reuse, UR4, R7, P2, P6 ;  /* 0x0000000405077c10 */ /* 0x040fe400097ec407 */
[----:B------:R-:W-:Y:S02]  /*13730*/  F2FP.F16.F32.PACK_AB R24, RZ, R24 ;  /* 0x00000018ff18723e */ /* 0x000fe400000000ff */
[----:B------:R-:W-:Y:S02]  /*13740*/  IADD3.X R5, R5, UR11, RZ, P5, !PT ;  /* 0x0000000b05057c10 */ /* 0x000fe4000affe4ff */
[----:B------:R-:W-:-:S02]  /*13750*/  F2FP.F16.F32.PACK_AB R25, RZ, R25 ;  /* 0x00000019ff19723e */ /* 0x000fc400000000ff */
[C---:B------:R-:W-:Y:S01]  /*13760*/  ISETP.GT.AND P2, PT, R0.reuse, RZ, P0 ;  /* 0x000000ff0000720c */ /* 0x040fe20000744270 */
[----:B------:R-:W-:Y:S01]  /*13770*/  @P3 STG.E.U16 desc[UR36][R4.64], R24 ;  /* 0x0000001804003986 */ /* 0x000fe2000c101524 */
[----:B------:R-:W-:Y:S01]  /*13780*/  ISETP.GT.AND P3, PT, R0, 0x1, P0 ;  /* 0x000000010000780c */ /* 0x000fe20000764270 */
[-C--:B------:R-:W-:Y:S02]  /*13790*/  FMUL R26, R26, R2.reuse ;  /* 0x000000021a1a7220 */ /* 0x080fe40000400000 */
[----:B------:R-:W-:Y:S01]  /*137a0*/  @P4 STG.E.U16 desc[UR36][R4.64+0x2], R25 ;  /* 0x0000021904004986 */ /* 0x000fe2000c101524 */
[----:B------:R-:W-:Y:S01]  /*137b0*/  ISETP.GT.AND P4, PT, R0, 0x8, P1 ;  /* 0x000000080000780c */ /* 0x000fe20000f84270 */
[-C--:B------:R-:W-:Y:S01]  /*137c0*/  FMUL R27, R27, R2.reuse ;  /* 0x000000021b1b7220 */ /* 0x080fe20000400000 */
[----:B0-----:R-:W-:Y:S01]  /*137d0*/  IADD3 R8, P5, R4, UR5, RZ ;  /* 0x0000000504087c10 */ /* 0x001fe2000ffbe0ff */
[----:B------:R-:W-:Y:S01]  /*137e0*/  FMUL R28, R28, R2 ;  /* 0x000000021c1c7220 */ /* 0x000fe20000400000 */
[----:B------:R-:W-:-:S02]  /*137f0*/  F2FP.F16.F32.PACK_AB R26, RZ, R26 ;  /* 0x0000001aff1a723e */ /* 0x000fc400000000ff */
[----:B------:R-:W-:Y:S02]  /*13800*/  IADD3.X R9, R5, UR4, RZ, P5, !PT ;  /* 0x0000000405097c10 */ /* 0x000fe4000affe4ff */
[----:B------:R-:W-:Y:S02]  /*13810*/  F2FP.F16.F32.PACK_AB R27, RZ, R27 ;  /* 0x0000001bff1b723e */ /* 0x000fe400000000ff */
[----:B------:R-:W-:Y:S01]  /*13820*/  F2FP.F16.F32.PACK_AB R28, RZ, R28 ;  /* 0x0000001cff1c723e */ /* 0x000fe200000000ff */
[----:B------:R-:W-:Y:S01]  /*13830*/  @P2 STG.E.U16 desc[UR36][R8.64], R26 ;  /* 0x0000001a08002986 */ /* 0x000fe2000c101524 */
[C---:B------:R-:W-:Y:S02]  /*13840*/  ISETP.GT.AND P5, PT, R0.reuse, 0x9, P1 ;  /* 0x000000090000780c */ /* 0x040fe40000fa4270 */
[C---:B------:R-:W-:Y:S01]  /*13850*/  ISETP.GT.AND P2, PT, R0.reuse, 0x8, P0 ;  /* 0x000000080000780c */ /* 0x040fe20000744270 */
[----:B------:R-:W-:Y:S01]  /*13860*/  @P3 STG.E.U16 desc[UR36][R8.64+0x2], R27 ;  /* 0x0000021b08003986 */ /* 0x000fe2000c101524 */
[-C--:B------:R-:W-:Y:S01]  /*13870*/  FMUL R29, R29, R2.reuse ;  /* 0x000000021d1d7220 */ /* 0x080fe20000400000 */
[----:B------:R-:W-:Y:S01]  /*13880*/  ISETP.GT.AND P3, PT, R0, 0x9, P0 ;  /* 0x000000090000780c */ /* 0x000fe20000764270 */
[-C--:B------:R-:W-:Y:S01]  /*13890*/  FMUL R30, R30, R2.reuse ;  /* 0x000000021e1e7220 */ /* 0x080fe20000400000 */
[----:B------:R-:W-:Y:S01]  /*138a0*/  @P4 STG.E.U16 desc[UR36][R4.64+0x10], R28 ;  /* 0x0000101c04004986 */ /* 0x000fe2000c101524 */
[----:B------:R-:W-:Y:S01]  /*138b0*/  ISETP.GT.AND P4, PT, R0, 0x10, P1 ;  /* 0x000000100000780c */ /* 0x000fe20000f84270 */
[-C--:B------:R-:W-:Y:S01]  /*138c0*/  FMUL R31, R31, R2.reuse ;  /* 0x000000021f1f7220 */ /* 0x080fe20000400000 */
[----:B------:R-:W-:Y:S01]  /*138d0*/  IADD3 R10, P6, R4, UR5, RZ ;  /* 0x00000005040a7c10 */ /* 0x000fe2000ffde0ff */
[----:B------:R-:W-:Y:S01]  /*138e0*/  FMUL R32, R32, R2 ;  /* 0x0000000220207220 */ /* 0x000fe20000400000 */
[----:B------:R-:W-:-:S02]  /*138f0*/  F2FP.F16.F32.PACK_AB R29, RZ, R29 ;  /* 0x0000001dff1d723e */ /* 0x000fc400000000ff */
[----:B------:R-:W-:Y:S02]  /*13900*/  F2FP.F16.F32.PACK_AB R30, RZ, R30 ;  /* 0x0000001eff1e723e */ /* 0x000fe400000000ff */
[----:B------:R-:W-:Y:S02]  /*13910*/  IADD3.X R11, R5, UR4, RZ, P6, !PT ;  /* 0x00000004050b7c10 */ /* 0x000fe4000b7fe4ff */
[----:B------:R-:W-:Y:S01]  /*13920*/  F2FP.F16.F32.PACK_AB R31, RZ, R31 ;  /* 0x0000001fff1f723e */ /* 0x000fe200000000ff */
[----:B------:R-:W-:Y:S01]  /*13930*/  @P5 STG.E.U16 desc[UR36][R4.64+0x12], R29 ;  /* 0x0000121d04005986 */ /* 0x000fe2000c101524 */
[----:B------:R-:W-:Y:S02]  /*13940*/  F2FP.F16.F32.PACK_AB R32, RZ, R32 ;  /* 0x00000020ff20723e */ /* 0x000fe400000000ff */
[C---:B------:R-:W-:Y:S01]  /*13950*/  ISETP.GT.AND P5, PT, R0.reuse, 0x11, P1 ;  /* 0x000000110000780c */ /* 0x040fe20000fa4270 */
[----:B------:R-:W-:Y:S01]  /*13960*/  @P2 STG.E.U16 desc[UR36][R10.64+0x10], R30 ;  /* 0x0000101e0a002986 */ /* 0x000fe2000c101524 */
[----:B------:R-:W-:Y:S01]  /*13970*/  ISETP.GT.AND P2, PT, R0, 0x10, P0 ;  /* 0x000000100000780c */ /* 0x000fe20000744270 */
[----:B------:R-:W-:-:S02]  /*13980*/  FMUL R33, R33, R2 ;  /* 0x0000000221217220 */ /* 0x000fc40000400000 */
[----:B------:R-:W-:Y:S01]  /*13990*/  @P3 STG.E.U16 desc[UR36][R6.64+0x12], R31 ;  /* 0x0000121f06003986 */ /* 0x000fe2000c101524 */
[----:B------:R-:W-:Y:S01]  /*139a0*/  ISETP.GT.AND P3, PT, R0, 0x11, P0 ;  /* 0x000000110000780c */ /* 0x000fe20000764270 */
[-C--:B------:R-:W-:Y:S02]  /*139b0*/  FMUL R34, R34, R2.reuse ;  /* 0x0000000222227220 */ /* 0x080fe40000400000 */
[----:B------:R-:W-:Y:S01]  /*139c0*/  @P4 STG.E.U16 desc[UR36][R4.64+0x20], R32 ;  /* 0x0000202004004986 */ /* 0x000fe2000c101524 */
[----:B------:R-:W-:Y:S01]  /*139d0*/  ISETP.GT.AND P4, PT, R0, 0x18, P1 ;  /* 0x000000180000780c */ /* 0x000fe20000f84270 */
[-C--:B------:R-:W-:Y:S01]  /*139e0*/  FMUL R35, R35, R2.reuse ;  /* 0x0000000223237220 */ /* 0x080fe20000400000 */
[----:B------:R-:W-:Y:S01]  /*139f0*/  FMUL R36, R36, R2 ;  /* 0x0000000224247220 */ /* 0x000fe20000400000 */
[----:B------:R-:W-:Y:S02]  /*13a00*/  F2FP.F16.F32.PACK_AB R33, RZ, R33 ;  /* 0x00000021ff21723e */ /* 0x000fe400000000ff */
[----:B------:R-:W-:-:S02]  /*13a10*/  F2FP.F16.F32.PACK_AB R34, RZ, R34 ;  /* 0x00000022ff22723e */ /* 0x000fc400000000ff */
[----:B------:R-:W-:Y:S01]  /*13a20*/  F2FP.F16.F32.PACK_AB R35, RZ, R35 ;  /* 0x00000023ff23723e */ /* 0x000fe200000000ff */
[----:B------:R-:W-:Y:S01]  /*13a30*/  @P5 STG.E.U16 desc[UR36][R4.64+0x22], R33 ;  /* 0x0000222104005986 */ /* 0x000fe2000c101524 */
[----:B------:R-:W-:Y:S02]  /*13a40*/  F2FP.F16.F32.PACK_AB R36, RZ, R36 ;  /* 0x00000024ff24723e */ /* 0x000fe400000000ff */
[C---:B------:R-:W-:Y:S01]  /*13a50*/  ISETP.GT.AND P5, PT, R0.reuse, 0x19, P1 ;  /* 0x000000190000780c */ /* 0x040fe20000fa4270 */
[----:B------:R-:W-:Y:S01]  /*13a60*/  @P2 STG.E.U16 desc[UR36][R6.64+0x20], R34 ;  /* 0x0000202206002986 */ /* 0x000fe2000c101524 */
[C---:B------:R-:W-:Y:S01]  /*13a70*/  ISETP.GT.AND P2, PT, R0.reuse, 0x18, P0 ;  /* 0x000000180000780c */ /* 0x040fe20000744270 */
[-C--:B------:R-:W-:Y:S02]  /*13a80*/  FMUL R37, R37, R2.reuse ;  /* 0x0000000225257220 */ /* 0x080fe40000400000 */
[----:B------:R-:W-:Y:S01]  /*13a90*/  @P3 STG.E.U16 desc[UR36][R6.64+0x22], R35 ;  /* 0x0000222306003986 */ /* 0x000fe2000c101524 */
[----:B------:R-:W-:Y:S01]  /*13aa0*/  ISETP.GT.AND P3, PT, R0, 0x19, P0 ;  /* 0x000000190000780c */ /* 0x000fe20000764270 */
[----:B------:R-:W-:-:S02]  /*13ab0*/  FMUL R38, R38, R2 ;  /* 0x0000000226267220 */ /* 0x000fc40000400000 */
[----:B------:R-:W-:Y:S01]  /*13ac0*/  @P4 STG.E.U16 desc[UR36][R4.64+0x30], R36 ;  /* 0x0000302404004986 */ /* 0x000fe2000c101524 */
[----:B------:R-:W-:Y:S01]  /*13ad0*/  ISETP.GT.AND P4, PT, R0, 0x20, P1 ;  /* 0x000000200000780c */ /* 0x000fe20000f84270 */
[-C--:B------:R-:W-:Y:S01]  /*13ae0*/  FMUL R39, R39, R2.reuse ;  /* 0x0000000227277220 */ /* 0x080fe20000400000 */
[----:B------:R-:W-:Y:S01]  /*13af0*/  FMUL R40, R40, R2 ;  /* 0x0000000228287220 */ /* 0x000fe20000400000 */
[----:B------:R-:W-:Y:S02]  /*13b00*/  F2FP.F16.F32.PACK_AB R37, RZ, R37 ;  /* 0x00000025ff25723e */ /* 0x000fe400000000ff */
[----:B------:R-:W-:Y:S02]  /*13b10*/  F2FP.F16.F32.PACK_AB R38, RZ, R38 ;  /* 0x00000026ff26723e */ /* 0x000fe400000000ff */
[----:B------:R-:W-:Y:S01]  /*13b20*/  F2FP.F16.F32.PACK_AB R39, RZ, R39 ;  /* 0x00000027ff27723e */ /* 0x000fe200000000ff */
[----:B------:R-:W-:Y:S01]  /*13b30*/  @P5 STG.E.U16 desc[UR36][R4.64+0x32], R37 ;  /* 0x0000322504005986 */ /* 0x000fe2000c101524 */
[----:B------:R-:W-:-:S02]  /*13b40*/  F2FP.F16.F32.PACK_AB R40, RZ, R40 ;  /* 0x00000028ff28723e */ /* 0x000fc400000000ff */
[C---:B------:R-:W-:Y:S01]  /*13b50*/  ISETP.GT.AND P5, PT, R0.reuse, 0x21, P1 ;  /* 0x000000210000780c */ /* 0x040fe20000fa4270 */
[----:B------:R-:W-:Y:S01]  /*13b60*/  @P2 STG.E.U16 desc[UR36][R6.64+0x30], R38 ;  /* 0x0000302606002986 */ /* 0x000fe2000c101524 */
[C---:B------:R-:W-:Y:S01]  /*13b70*/  ISETP.GT.AND P2, PT, R0.reuse, 0x20, P0 ;  /* 0x000000200000780c */ /* 0x040fe20000744270 */
[-C--:B------:R-:W-:Y:S02]  /*13b80*/  FMUL R41, R41, R2.reuse ;  /* 0x0000000229297220 */ /* 0x080fe40000400000 */
[----:B------:R-:W-:Y:S01]  /*13b90*/  @P3 STG.E.U16 desc[UR36][R6.64+0x32], R39 ;  /* 0x0000322706003986 */ /* 0x000fe2000c101524 */
[----:B------:R-:W-:Y:S01]  /*13ba0*/  ISETP.GT.AND P3, PT, R0, 0x21, P0 ;  /* 0x000000210000780c */ /* 0x000fe20000764270 */
[-C--:B------:R-:W-:Y:S02]  /*13bb0*/  FMUL R42, R42, R2.reuse ;  /* 0x000000022a2a7220 */ /* 0x080fe40000400000 */
[----:B------:R-:W-:Y:S01]  /*13bc0*/  @P4 STG.E.U16 desc[UR36][R4.64+0x40], R40 ;  /* 0x0000402804004986 */ /* 0x000fe2000c101524 */
[----:B------:R-:W-:Y:S01]  /*13bd0*/  ISETP.GT.AND P4, PT, R0, 0x28, P1 ;  /* 0x000000280000780c */ /* 0x000fe20000f84270 */
[-C--:B------:R-:W-:Y:S01]  /*13be0*/  FMUL R43, R43, R2.reuse ;  /* 0x000000022b2b7220 */ /* 0x080fe20000400000 */
[----:B------:R-:W-:Y:S01]  /*13bf0*/  FMUL R44, R44, R2 ;  /* 0x000000022c2c7220 */ /* 0x000fe20000400000 */
[----:B------:R-:W-:-:S02]  /*13c00*/  F2FP.F16.F32.PACK_AB R41, RZ, R41 ;  /* 0x00000029ff29723e */ /* 0x000fc400000000ff */
[----:B------:R-:W-:Y:S02]  /*13c10*/  F2FP.F16.F32.PACK_AB R42, RZ, R42 ;  /* 0x0000002aff2a723e */ /* 0x000fe400000000ff */
        /* <DEDUP_REMOVED lines=357> */
[----:B------:R-:W-:Y:S01]  /*15270*/  ISETP.GT.AND P2, PT, R0, 0xd8, P0 ;  /* 0x000000d80000780c */ /* 0x000fe20000744270 */
[-C--:B------:R-:W-:Y:S02]  /*15280*/  FMUL R133, R133, R2.reuse ;  /* 0x0000000285857220 */ /* 0x080fe40000400000 */
[----:B------:R-:W-:Y:S01]  /*15290*/  @P3 STG.E.U16 desc[UR36][R6.64+0x1a2], R131 ;  /* 0x0001a28306003986 */ /* 0x000fe2000c101524 */
[----:B------:R-:W-:-:S03]  /*152a0*/  FMUL R134, R134, R2 ;  /* 0x0000000286867220 */ /* 0x000fc60000400000 */
[----:B------:R-:W-:Y:S01]  /*152b0*/  @P4 STG.E.U16 desc[UR36][R4.64+0x1b0], R132 ;  /* 0x0001b08404004986 */ /* 0x000fe2000c101524 */
[C---:B------:R-:W-:Y:S01]  /*152c0*/  ISETP.GT.AND P4, PT, R0.reuse, 0xd9, P0 ;  /* 0x000000d90000780c */ /* 0x040fe20000784270 */
[----:B------:R-:W-:Y:S01]  /*152d0*/  FMUL R135, R135, R2 ;  /* 0x0000000287877220 */ /* 0x000fe20000400000 */
[----:B------:R-:W-:Y:S02]  /*152e0*/  F2FP.F16.F32.PACK_AB R133, RZ, R133 ;  /* 0x00000085ff85723e */ /* 0x000fe400000000ff */
[----:B------:R-:W-:Y:S02]  /*152f0*/  F2FP.F16.F32.PACK_AB R134, RZ, R134 ;  /* 0x00000086ff86723e */ /* 0x000fe400000000ff */
[----:B------:R-:W-:Y:S01]  /*15300*/  F2FP.F16.F32.PACK_AB R135, RZ, R135 ;  /* 0x00000087ff87723e */ /* 0x000fe200000000ff */
[----:B------:R-:W-:Y:S01]  /*15310*/  @P5 STG.E.U16 desc[UR36][R4.64+0x1b2], R133 ;  /* 0x0001b28504005986 */ /* 0x000fe2000c101524 */
[----:B------:R-:W-:-:S03]  /*15320*/  ISETP.GT.AND P5, PT, R0, 0xe0, P1 ;  /* 0x000000e00000780c */ /* 0x000fc60000fa4270 */
[----:B------:R-:W-:Y:S01]  /*15330*/  @P2 STG.E.U16 desc[UR36][R6.64+0x1b0], R134 ;  /* 0x0001b08606002986 */ /* 0x000fe2000c101524 */
[----:B------:R-:W-:Y:S01]  /*15340*/  ISETP.GT.AND P2, PT, R0, 0xe1, P1 ;  /* 0x000000e10000780c */ /* 0x000fe20000f44270 */
[-C--:B------:R-:W-:Y:S01]  /*15350*/  FMUL R136, R136, R2.reuse ;  /* 0x0000000288887220 */ /* 0x080fe20000400000 */
[C---:B------:R-:W-:Y:S01]  /*15360*/  ISETP.GT.AND P3, PT, R0.reuse, 0xe0, P0 ;  /* 0x000000e00000780c */ /* 0x040fe20000764270 */
[----:B------:R-:W-:Y:S01]  /*15370*/  @P4 STG.E.U16 desc[UR36][R6.64+0x1b2], R135 ;  /* 0x0001b28706004986 */ /* 0x000fe2000c101524 */
[-C--:B------:R-:W-:Y:S01]  /*15380*/  FMUL R137, R137, R2.reuse ;  /* 0x0000000289897220 */ /* 0x080fe20000400000 */
[----:B------:R-:W-:Y:S01]  /*15390*/  ISETP.GT.AND P4, PT, R0, 0xe1, P0 ;  /* 0x000000e10000780c */ /* 0x000fe20000784270 */
[-C--:B------:R-:W-:Y:S01]  /*153a0*/  FMUL R138, R138, R2.reuse ;  /* 0x000000028a8a7220 */ /* 0x080fe20000400000 */
[----:B------:R-:W-:Y:S01]  /*153b0*/  FMUL R139, R139, R2 ;  /* 0x000000028b8b7220 */ /* 0x000fe20000400000 */
[----:B------:R-:W-:Y:S02]  /*153c0*/  F2FP.F16.F32.PACK_AB R136, RZ, R136 ;  /* 0x00000088ff88723e */ /* 0x000fe400000000ff */
[----:B------:R-:W-:-:S02]  /*153d0*/  F2FP.F16.F32.PACK_AB R137, RZ, R137 ;  /* 0x00000089ff89723e */ /* 0x000fc400000000ff */
[----:B------:R-:W-:Y:S02]  /*153e0*/  F2FP.F16.F32.PACK_AB R138, RZ, R138 ;  /* 0x0000008aff8a723e */ /* 0x000fe400000000ff */
[----:B------:R-:W-:Y:S01]  /*153f0*/  F2FP.F16.F32.PACK_AB R139, RZ, R139 ;  /* 0x0000008bff8b723e */ /* 0x000fe200000000ff */
[----:B------:R-:W-:Y:S01]  /*15400*/  @P5 STG.E.U16 desc[UR36][R4.64+0x1c0], R136 ;  /* 0x0001c08804005986 */ /* 0x000fe2000c101524 */
[----:B------:R-:W-:-:S03]  /*15410*/  ISETP.GT.AND P5, PT, R0, 0xe9, P1 ;  /* 0x000000e90000780c */ /* 0x000fc60000fa4270 */
[----:B------:R-:W-:Y:S01]  /*15420*/  @P2 STG.E.U16 desc[UR36][R4.64+0x1c2], R137 ;  /* 0x0001c28904002986 */ /* 0x000fe2000c101524 */
[C---:B------:R-:W-:Y:S02]  /*15430*/  ISETP.GT.AND P2, PT, R0.reuse, 0xe8, P1 ;  /* 0x000000e80000780c */ /* 0x040fe40000f44270 */
[C---:B------:R-:W-:Y:S01]  /*15440*/  ISETP.GT.AND P6, PT, R0.reuse, 0xe8, P0 ;  /* 0x000000e80000780c */ /* 0x040fe200007c4270 */
[----:B------:R-:W-:Y:S01]  /*15450*/  @P3 STG.E.U16 desc[UR36][R6.64+0x1c0], R138 ;  /* 0x0001c08a06003986 */ /* 0x000fe2000c101524 */
[----:B------:R-:W-:Y:S01]  /*15460*/  ISETP.GT.AND P3, PT, R0, 0xe9, P0 ;  /* 0x000000e90000780c */ /* 0x000fe20000764270 */
[-C--:B------:R-:W-:Y:S01]  /*15470*/  FMUL R140, R140, R2.reuse ;  /* 0x000000028c8c7220 */ /* 0x080fe20000400000 */
[-C--:B------:R-:W-:Y:S01]  /*15480*/  FMUL R141, R141, R2.reuse ;  /* 0x000000028d8d7220 */ /* 0x080fe20000400000 */
[----:B------:R-:W-:Y:S01]  /*15490*/  @P4 STG.E.U16 desc[UR36][R6.64+0x1c2], R139 ;  /* 0x0001c28b06004986 */ /* 0x000fe2000c101524 */
[----:B------:R-:W-:Y:S01]  /*154a0*/  ISETP.GT.AND P4, PT, R0, 0xf0, P1 ;  /* 0x000000f00000780c */ /* 0x000fe20000f84270 */
[-C--:B------:R-:W-:Y:S01]  /*154b0*/  FMUL R142, R142, R2.reuse ;  /* 0x000000028e8e7220 */ /* 0x080fe20000400000 */
[-C--:B------:R-:W-:Y:S01]  /*154c0*/  FMUL R143, R143, R2.reuse ;  /* 0x000000028f8f7220 */ /* 0x080fe20000400000 */
[----:B------:R-:W-:Y:S01]  /*154d0*/  FMUL R144, R144, R2 ;  /* 0x0000000290907220 */ /* 0x000fe20000400000 */
[----:B------:R-:W-:-:S02]  /*154e0*/  F2FP.F16.F32.PACK_AB R140, RZ, R140 ;  /* 0x0000008cff8c723e */ /* 0x000fc400000000ff */
[----:B------:R-:W-:Y:S02]  /*154f0*/  F2FP.F16.F32.PACK_AB R141, RZ, R141 ;  /* 0x0000008dff8d723e */ /* 0x000fe400000000ff */
[----:B------:R-:W-:Y:S02]  /*15500*/  F2FP.F16.F32.PACK_AB R142, RZ, R142 ;  /* 0x0000008eff8e723e */ /* 0x000fe400000000ff */
[----:B------:R-:W-:Y:S02]  /*15510*/  F2FP.F16.F32.PACK_AB R143, RZ, R143 ;  /* 0x0000008fff8f723e */ /* 0x000fe400000000ff */
[----:B------:R-:W-:Y:S01]  /*15520*/  F2FP.F16.F32.PACK_AB R144, RZ, R144 ;  /* 0x00000090ff90723e */ /* 0x000fe200000000ff */
[----:B------:R-:W-:Y:S01]  /*15530*/  @P2 STG.E.U16 desc[UR36][R4.64+0x1d0], R140 ;  /* 0x0001d08c04002986 */ /* 0x000fe2000c101524 */
[----:B------:R-:W-:-:S03]  /*15540*/  ISETP.GT.AND P2, PT, R0, 0xf1, P1 ;  /* 0x000000f10000780c */ /* 0x000fc60000f44270 */
[----:B------:R-:W-:Y:S01]  /*15550*/  @P5 STG.E.U16 desc[UR36][R4.64+0x1d2], R141 ;  /* 0x0001d28d04005986 */ /* 0x000fe2000c101524 */
[----:B------:R-:W-:-:S03]  /*15560*/  ISETP.GT.AND P5, PT, R0, 0xf0, P0 ;  /* 0x000000f00000780c */ /* 0x000fc600007a4270 */
[----:B------:R-:W-:Y:S01]  /*15570*/  @P6 STG.E.U16 desc[UR36][R6.64+0x1d0], R142 ;  /* 0x0001d08e06006986 */ /* 0x000fe2000c101524 */
[----:B------:R-:W-:-:S03]  /*15580*/  FMUL R145, R145, R2 ;  /* 0x0000000291917220 */ /* 0x000fc60000400000 */
[----:B------:R-:W-:Y:S01]  /*15590*/  @P3 STG.E.U16 desc[UR36][R6.64+0x1d2], R143 ;  /* 0x0001d28f06003986 */ /* 0x000fe2000c101524 */
[----:B------:R-:W-:-:S03]  /*155a0*/  ISETP.GT.AND P3, PT, R0, 0xf8, P1 ;  /* 0x000000f80000780c */ /* 0x000fc60000f64270 */
[----:B------:R-:W-:Y:S01]  /*155b0*/  @P4 STG.E.U16 desc[UR36][R4.64+0x1e0], R144 ;  /* 0x0001e09004004986 */ /* 0x000fe2000c101524 */
[----:B------:R-:W-:Y:S01]  /*155c0*/  ISETP.GT.AND P4, PT, R0, 0xf1, P0 ;  /* 0x000000f10000780c */ /* 0x000fe20000784270 */
[-C--:B------:R-:W-:Y:S01]  /*155d0*/  FMUL R146, R146, R2.reuse ;  /* 0x0000000292927220 */ /* 0x080fe20000400000 */
[C---:B------:R-:W-:Y:S01]  /*155e0*/  ISETP.GT.AND P1, PT, R0.reuse, 0xf9, P1 ;  /* 0x000000f90000780c */ /* 0x040fe20000f24270 */
[-C--:B------:R-:W-:Y:S01]  /*155f0*/  FMUL R147, R147, R2.reuse ;  /* 0x0000000293937220 */ /* 0x080fe20000400000 */
[----:B------:R-:W-:Y:S01]  /*15600*/  ISETP.GT.AND P6, PT, R0, 0xf8, P0 ;  /* 0x000000f80000780c */ /* 0x000fe200007c4270 */
[-C--:B------:R-:W-:Y:S01]  /*15610*/  FMUL R148, R148, R2.reuse ;  /* 0x0000000294947220 */ /* 0x080fe20000400000 */
[----:B------:R-:W-:Y:S01]  /*15620*/  FMUL R149, R149, R2 ;  /* 0x0000000295957220 */ /* 0x000fe20000400000 */
[----:B------:R-:W-:Y:S02]  /*15630*/  F2FP.F16.F32.PACK_AB R145, RZ, R145 ;  /* 0x00000091ff91723e */ /* 0x000fe400000000ff */
[----:B------:R-:W-:-:S02]  /*15640*/  F2FP.F16.F32.PACK_AB R146, RZ, R146 ;  /* 0x00000092ff92723e */ /* 0x000fc400000000ff */
[----:B------:R-:W-:Y:S02]  /*15650*/  ISETP.GT.AND P0, PT, R0, 0xf9, P0 ;  /* 0x000000f90000780c */ /* 0x000fe40000704270 */
[----:B------:R-:W-:Y:S01]  /*15660*/  F2FP.F16.F32.PACK_AB R147, RZ, R147 ;  /* 0x00000093ff93723e */ /* 0x000fe200000000ff */
[----:B------:R-:W-:Y:S01]  /*15670*/  FMUL R150, R150, R2 ;  /* 0x0000000296967220 */ /* 0x000fe20000400000 */
[----:B------:R-:W-:Y:S02]  /*15680*/  F2FP.F16.F32.PACK_AB R148, RZ, R148 ;  /* 0x00000094ff94723e */ /* 0x000fe400000000ff */
[----:B------:R-:W-:Y:S01]  /*15690*/  F2FP.F16.F32.PACK_AB R149, RZ, R149 ;  /* 0x00000095ff95723e */ /* 0x000fe200000000ff */
[----:B------:R-:W-:Y:S01]  /*156a0*/  FMUL R151, R151, R2 ;  /* 0x0000000297977220 */ /* 0x000fe20000400000 */
[----:B------:R-:W-:Y:S01]  /*156b0*/  @P2 STG.E.U16 desc[UR36][R4.64+0x1e2], R145 ;  /* 0x0001e29104002986 */ /* 0x000fe2000c101524 */
[----:B------:R-:W-:-:S03]  /*156c0*/  F2FP.F16.F32.PACK_AB R150, RZ, R150 ;  /* 0x00000096ff96723e */ /* 0x000fc600000000ff */
[----:B------:R-:W-:Y:S01]  /*156d0*/  @P5 STG.E.U16 desc[UR36][R6.64+0x1e0], R146 ;  /* 0x0001e09206005986 */ /* 0x000fe2000c101524 */
[----:B------:R-:W-:-:S03]  /*156e0*/  F2FP.F16.F32.PACK_AB R151, RZ, R151 ;  /* 0x00000097ff97723e */ /* 0x000fc600000000ff */
[----:B------:R-:W-:Y:S04]  /*156f0*/  @P4 STG.E.U16 desc[UR36][R6.64+0x1e2], R147 ;  /* 0x0001e29306004986 */ /* 0x000fe8000c101524 */
[----:B------:R-:W-:Y:S04]  /*15700*/  @P3 STG.E.U16 desc[UR36][R4.64+0x1f0], R148 ;  /* 0x0001f09404003986 */ /* 0x000fe8000c101524 */
[----:B------:R0:W-:Y:S02]  /*15710*/  @P1 STG.E.U16 desc[UR36][R4.64+0x1f2], R149 ;  /* 0x0001f29504001986 */ /* 0x0001e4000c101524 */
[----:B0-----:R-:W-:Y:S01]  /*15720*/  @P6 MOV R4, R6 ;  /* 0x0000000600046202 */ /* 0x001fe20000000f00 */
[----:B------:R-:W-:-:S05]  /*15730*/  @P6 IMAD.MOV.U32 R5, RZ, RZ, R7 ;  /* 0x000000ffff056224 */ /* 0x000fca00078e0007 */
[----:B------:R0:W-:Y:S04]  /*15740*/  @P6 STG.E.U16 desc[UR36][R4.64+0x1f0], R150 ;  /* 0x0001f09604006986 */ /* 0x0001e8000c101524 */
[----:B------:R0:W-:Y:S02]  /*15750*/  @P0 STG.E.U16 desc[UR36][R6.64+0x1f2], R151 ;  /* 0x0001f29706000986 */ /* 0x0001e4000c101524 */
.L_x_536:
[----:B------:R-:W-:Y:S05]  /*15760*/  BSYNC B0 ;  /* 0x0000000000007941 */ /* 0x000fea0003800000 */
.L_x_28:
[----:B0-----:R-:W2:Y:S04]  /*15770*/  LDL.LU R5, [R1+0x200] ;  /* 0x0002000001057983 */ /* 0x001ea80000300800 */
[----:B------:R-:W2:Y:S01]  /*15780*/  LDL.LU R4, [R1+0x204] ;  /* 0x0002040001047983 */ /* 0x000ea20000300800 */
[----:B------:R-:W-:Y:S01]  /*15790*/  ULDC UR4, c[0x0][0xc] ;  /* 0x0000030000047ab9 */ /* 0x000fe20000000800 */
[----:B------:R-:W-:Y:S01]  /*157a0*/  ULDC UR5, c[0x0][0x10] ;  /* 0x0000040000057ab9 */ /* 0x000fe20000000800 */
[----:B-----5:R-:W2:Y:S01]  /*157b0*/  LDC R3, c[0x0][0x14] ;  /* 0x00000500ff037b82 */ /* 0x020ea20000000800 */
[----:B------:R-:W-:Y:S01]  /*157c0*/  UIMAD.WIDE.U32 UR4, UR4, UR5, URZ ;  /* 0x00000005040472a5 */ /* 0x000fe2000f8e003f */
[----:B----4-:R-:W-:Y:S01]  /*157d0*/  PRMT R0, RZ, 0x7610, R0 ;  /* 0x00007610ff007816 */ /* 0x010fe20000000000 */
[----:B------:R-:W-:Y:S01]  /*157e0*/  UMOV UR42, 0xffffffff ;  /* 0xffffffff002a7882 */ /* 0x000fe20000000000 */
[----:B------:R-:W-:-:S03]  /*157f0*/  UMOV UR43, 0xffffffff ;  /* 0xffffffff002b7882 */ /* 0x000fc60000000000 */
[----:B--2---:R-:W-:-:S04]  /*15800*/  IMAD.WIDE.U32 R4, R3, UR4, R4 ;  /* 0x0000000403047c25 */ /* 0x004fc8000f8e0004 */
[----:B------:R-:W-:Y:S01]  /*15810*/  IMAD R3, R3, UR5, RZ ;  /* 0x0000000503037c24 */ /* 0x000fe2000f8e02ff */
[----:B------:R-:W-:Y:S01]  /*15820*/  ULDC.64 UR4, c[0x0][0x650] ;  /* 0x0001940000047ab9 */ /* 0x000fe20000000a00 */
[----:B------:R-:W-:Y:S01]  /*15830*/  IMAD.MOV.U32 R7, RZ, RZ, R4 ;  /* 0x000000ffff077224 */ /* 0x000fe200078e0004 */
[----:B------:R-:W-:Y:S01]  /*15840*/  ISETP.GE.U32.AND P0, PT, R4, UR4, PT ;  /* 0x0000000404007c0c */ /* 0x000fe2000bf06070 */
[----:B------:R-:W-:-:S05]  /*15850*/  IMAD.IADD R6, R5, 0x1, R3 ;  /* 0x0000000105067824 */ /* 0x000fca00078e0203 */
[----:B------:R0:W-:Y:S01]  /*15860*/  STL [R1+0x200], R6 ;  /* 0x0002000601007387 */ /* 0x0001e20000100800 */
[----:B------:R-:W-:-:S03]  /*15870*/  ISETP.GE.U32.AND.EX P0, PT, R6, UR5, PT, P0 ;  /* 0x0000000506007c0c */ /* 0x000fc6000bf06100 */
[----:B------:R0:W-:Y:S10]  /*15880*/  STL [R1+0x204], R7 ;  /* 0x0002040701007387 */ /* 0x0001f40000100800 */
[----:B0-----:R-:W-:Y:S05]  /*15890*/  @P0 BRA `(.L_x_537) ;  /* 0x0000000400880947 */ /* 0x001fea0003800000 */
[----:B------:R-:W0:Y:S01]  /*158a0*/  S2UR UR6, SR_CTAID.X ;  /* 0x00000000000679c3 */ /* 0x000e220000002500 */
[----:B------:R-:W-:Y:S01]  /*158b0*/  ULDC.64 UR12, c[0x0][0x628] ;  /* 0x00018a00000c7ab9 */ /* 0x000fe20000000a00 */
[----:B------:R-:W-:Y:S01]  /*158c0*/  ULDC UR4, c[0x0][0x150] ;  /* 0x0000540000047ab9 */ /* 0x000fe20000000800 */
[----:B------:R-:W-:Y:S01]  /*158d0*/  ISETP.NE.U32.AND P0, PT, RZ, UR12, PT ;  /* 0x0000000cff007c0c */ /* 0x000fe2000bf05070 */
[----:B------:R-:W-:Y:S01]  /*158e0*/  ULDC UR15, c[0x0][0x630] ;  /* 0x00018c00000f7ab9 */ /* 0x000fe20000000800 */
[C---:B------:R-:W-:Y:S01]  /*158f0*/  R2UR UR16, R7.reuse ;  /* 0x00000000071072ca */ /* 0x040fe200000e0000 */
[----:B------:R-:W-:Y:S01]  /*15900*/  ULDC UR19, c[0x0][0x154] ;  /* 0x0000550000137ab9 */ /* 0x000fe20000000800 */
[----:B------:R-:W-:Y:S01]  /*15910*/  ISETP.NE.AND.EX P0, PT, RZ, UR13, PT, P0 ;  /* 0x0000000dff007c0c */ /* 0x000fe2000bf05300 */
[----:B------:R-:W2:Y:S01]  /*15920*/  S2UR UR18, SR_CTAID.Y ;  /* 0x00000000001279c3 */ /* 0x000ea20000002600 */
[----:B------:R-:W-:Y:S02]  /*15930*/  R2UR UR17, R6 ;  /* 0x00000000061172ca */ /* 0x000fe400000e0000 */
[----:B------:R-:W-:-:S02]  /*15940*/  R2UR UR10, R7 ;  /* 0x00000000070a72ca */ /* 0x000fc400000e0000 */
[----:B------:R-:W-:Y:S02]  /*15950*/  R2UR UR11, R6 ;  /* 0x00000000060b72ca */ /* 0x000fe400000e0000 */
[----:B0-----:R-:W-:-:S05]  /*15960*/  I2FP.F32.U32 R0, UR6 ;  /* 0x0000000600007c45 */ /* 0x001fca0008201000 */
[----:B------:R-:W-:-:S04]  /*15970*/  FMUL R0, R0, UR4 ;  /* 0x0000000400007c20 */ /* 0x000fc80008400000 */
[----:B------:R0:W4:Y:S01]  /*15980*/  F2I.U32.TRUNC.NTZ R3, R0 ;  /* 0x0000000000037305 */ /* 0x000122000020f000 */
[----:B--2---:R-:W-:Y:S05]  /*15990*/  @!P0 BRA `(.L_x_538) ;  /* 0x0000000000308947 */ /* 0x004fea0003800000 */
        /* <DEDUP_REMOVED lines=12> */
.L_x_538:
[----:B------:R-:W-:Y:S01]  /*15a60*/  USHF.R.U64 UR43, UR10, UR15, UR11 ;  /* 0x0000000f0a2b7299 */ /* 0x000fe2000800120b */
[----:B0-----:R-:W-:Y:S01]  /*15a70*/  I2FP.F32.U32 R0, UR18 ;  /* 0x0000001200007c45 */ /* 0x001fe20008201000 */
[----:B------:R-:W-:Y:S02]  /*15a80*/  USHF.R.U32.HI UR4, URZ, UR15, UR11 ;  /* 0x0000000f3f047299 */ /* 0x000fe4000801160b */
        /* <DEDUP_REMOVED lines=8> */
[----:B------:R-:W-:Y:S01]  /*15b10*/  UIMAD.WIDE.U32 UR8, UR10, UR12, UR8 ;  /* 0x0000000c0a0872a5 */ /* 0x000fe2000f8e0008 */
[----:B----4-:R-:W-:Y:S01]  /*15b20*/  R2UR UR12, R3 ;  /* 0x00000000030c72ca */ /* 0x010fe200000e0000 */
[----:B------:R-:W-:Y:S01]  /*15b30*/  UIMAD UR10, UR10, UR13, UR4 ;  /* 0x0000000d0a0a72a4 */ /* 0x000fe2000f8e0204 */
[----:B------:R-:W-:Y:S01]  /*15b40*/  ULDC UR11, c[0x0][0x618] ;  /* 0x00018600000b7ab9 */ /* 0x000fe20000000800 */
[----:B------:R-:W-:Y:S02]  /*15b50*/  ULDC UR21, c[0x0][0x658] ;  /* 0x0001960000157ab9 */ /* 0x000fe40000000800 */
[----:B------:R-:W-:Y:S01]  /*15b60*/  UIADD3 UR9, UR9, UR10, URZ ;  /* 0x0000000a09097290 */ /* 0x000fe2000fffe03f */
[----:B------:R-:W-:Y:S01]  /*15b70*/  UMOV UR15, 0xffffffff ;  /* 0xffffffff000f7882 */ /* 0x000fe20000000000 */
[----:B------:R-:W-:Y:S01]  /*15b80*/  ULDC.64 UR4, c[0x0][0x640] ;  /* 0x0001900000047ab9 */ /* 0x000fe20000000a00 */
[----:B------:R-:W-:Y:S01]  /*15b90*/  USHF.L.U32 UR15, UR15, UR21, URZ ;  /* 0x000000150f0f7299 */ /* 0x000fe2000800063f */
[----:B------:R-:W-:Y:S01]  /*15ba0*/  ISETP.NE.U32.AND P0, PT, RZ, UR4, PT ;  /* 0x00000004ff007c0c */ /* 0x000fe2000bf05070 */
[----:B------:R-:W-:-:S02]  /*15bb0*/  USHF.R.U64 UR16, UR8, UR11, UR9 ;  /* 0x0000000b08107299 */ /* 0x000fc40008001209 */
[----:B------:R-:W-:Y:S01]  /*15bc0*/  USHF.R.U32.HI UR8, URZ, UR11, UR9 ;  /* 0x0000000b3f087299 */ /* 0x000fe20008011609 */
[----:B0-----:R-:W-:Y:S01]  /*15bd0*/  R2UR UR14, R0 ;  /* 0x00000000000e72ca */ /* 0x001fe200000e0000 */
[----:B------:R-:W-:Y:S01]  /*15be0*/  ULDC UR17, c[0x0][0x608] ;  /* 0x0001820000117ab9 */ /* 0x000fe20000000800 */
[----:B------:R-:W-:Y:S01]  /*15bf0*/  ULOP3.LUT UR41, URZ, UR15, URZ, 0x33, !UPT ;  /* 0x0000000f3f297292 */ /* 0x000fe2000f8e333f */
[----:B------:R-:W-:Y:S01]  /*15c00*/  ISETP.NE.AND.EX P0, PT, RZ, UR5, PT, P0 ;  /* 0x00000005ff007c0c */ /* 0x000fe2000bf05300 */
[----:B------:R-:W-:Y:S02]  /*15c10*/  USHF.R.U64 UR15, UR16, UR17, UR8 ;  /* 0x00000011100f7299 */ /* 0x000fe40008001208 */
[----:B------:R-:W-:Y:S02]  /*15c20*/  USHF.R.U32.HI UR8, URZ, UR17, UR8 ;  /* 0x000000113f087299 */ /* 0x000fe40008011608 */
[----:B------:R-:W-:Y:S02]  /*15c30*/  UIADD3 UR12, -UR12, URZ, URZ ;  /* 0x0000003f0c0c7290 */ /* 0x000fe4000fffe13f */
[----:B------:R-:W-:Y:S01]  /*15c40*/  USHF.R.U64 UR17, UR15, UR21, UR8 ;  /* 0x000000150f117299 */ /* 0x000fe20008001208 */
[----:B------:R-:W-:Y:S01]  /*15c50*/  UMOV UR19, 0x1 ;  /* 0x0000000100137882 */ /* 0x000fe20000000000 */
[----:B------:R-:W-:Y:S01]  /*15c60*/  ULDC UR13, c[0x0][0x144] ;  /* 0x00005100000d7ab9 */ /* 0x000fe20000000800 */
[----:B------:R-:W-:Y:S01]  /*15c70*/  ULDC UR7, c[0x0][0x600] ;  /* 0x0001800000077ab9 */ /* 0x000fe20000000800 */
[----:B------:R-:W-:-:S02]  /*15c80*/  USHF.L.U32 UR24, UR19, UR21, URZ ;  /* 0x0000001513187299 */ /* 0x000fc4000800063f */
[----:B------:R-:W-:Y:S02]  /*15c90*/  USHF.R.U32.HI UR8, URZ, UR21, UR8 ;  /* 0x000000153f087299 */ /* 0x000fe40008011608 */
[----:B------:R-:W-:Y:S02]  /*15ca0*/  UIMAD UR21, UR13, UR12, UR6 ;  /* 0x0000000c0d1572a4 */ /* 0x000fe4000f8e0206 */
[----:B------:R-:W-:Y:S02]  /*15cb0*/  UIADD3 UR20, UR7, -0x1, URZ ;  /* 0xffffffff07147890 */ /* 0x000fe4000fffe03f */
[----:B------:R-:W-:Y:S01]  /*15cc0*/  UIADD3 UR19, -UR14, URZ, URZ ;  /* 0x0000003f0e137290 */ /* 0x000fe2000fffe13f */
        /* <DEDUP_REMOVED lines=17> */
.L_x_539:
[----:B------:R-:W-:Y:S01]  /*15de0*/  UISETP.NE.AND UP0, UPT, UR45, URZ, UPT ;  /* 0x0000003f2d00728c */ /* 0x000fe2000bf05270 */
[----:B------:R-:W-:Y:S01]  /*15df0*/  IMAD.MOV.U32 R0, RZ, RZ, 0x1 ;  /* 0x00000001ff007424 */ /* 0x000fe200078e00ff */
[----:B------:R-:W-:Y:S02]  /*15e00*/  USHF.R.U64 UR4, UR6, UR22, UR8 ;  /* 0x0000001606047299 */ /* 0x000fe40008001208 */
[----:B------:R-:W-:Y:S02]  /*15e10*/  ULOP3.LUT UR41, UR15, UR41, URZ, 0xc0, !UPT ;  /* 0x000000290f297292 */ /* 0x000fe4000f8ec03f */
[----:B------:R-:W-:Y:S02]  /*15e20*/  UIADD3 UR5, -UR4, URZ, URZ ;  /* 0x0000003f04057290 */ /* 0x000fe4000fffe13f */
[----:B------:R-:W-:Y:S02]  /*15e30*/  UIMAD UR41, UR24, UR4, UR41 ;  /* 0x00000004182972a4 */ /* 0x000fe4000f8e0229 */
[----:B------:R-:W-:-:S02]  /*15e40*/  ULOP3.LUT UR16, UR16, UR20, URZ, 0xc0, !UPT ;  /* 0x0000001410107292 */ /* 0x000fc4000f8ec03f */
[----:B------:R-:W-:Y:S02]  /*15e50*/  @UP0 UIMAD UR21, UR25, UR19, UR18 ;  /* 0x00000013191502a4 */ /* 0x000fe4000f8e0212 */
[----:B------:R-:W-:-:S03]  /*15e60*/  UIMAD UR4, UR5, UR23, UR17 ;  /* 0x00000017050472a4 */ /* 0x000fc6000f8e0211 */
[----:B------:R-:W-:Y:S01]  /*15e70*/  ULDC UR5, c[0x0][0x610] ;  /* 0x0001840000057ab9 */ /* 0x000fe20000000800 */
[----:B------:R-:W-:Y:S02]  /*15e80*/  UIMAD UR4, UR4, UR7, UR16 ;  /* 0x00000007040472a4 */ /* 0x000fe4000f8e0210 */
[----:B------:R-:W-:-:S04]  /*15e90*/  UIMAD UR41, UR41, UR5, UR21 ;  /* 0x00000005292972a4 */ /* 0x000fc8000f8e0215 */
[----:B------:R-:W-:Y:S02]  /*15ea0*/  USEL UR42, UR4, UR41, !UP0 ;  /* 0x00000029042a7287 */ /* 0x000fe4000c000000 */
[----:B------:R-:W-:-:S12]  /*15eb0*/  USEL UR41, UR41, UR4, !UP0 ;  /* 0x0000000429297287 */ /* 0x000fd8000c000000 */
.L_x_537:
[----:B------:R-:W-:-:S13]  /*15ec0*/  LOP3.LUT P0, RZ, R0, 0xff, RZ, 0xc0, !PT ;  /* 0x000000ff00ff7812 */ /* 0x000fda000780c0ff */
[----:B------:R-:W-:Y:S05]  /*15ed0*/  @P0 BRA `(.L_x_540) ;  /* 0xfffffeb000a40947 */ /* 0x000fea000383ffff */
[----:B------:R-:W-:Y:S05]  /*15ee0*/  EXIT ;  /* 0x000000000000794d */ /* 0x000fea0003800000 */
.L_x_3:
[----:B------:R-:W2:Y:S01]  /*15ef0*/  LDL R5, [R1+0x204] ;  /* 0x0002040001057983 */ /* 0x000ea20000100800 */
[----:B------:R-:W-:-:S03]  /*15f00*/  ULDC.64 UR8, c[0x0][0x650] ;  /* 0x0001940000087ab9 */ /* 0x000fc60000000a00 */
[----:B------:R-:W3:Y:S01]  /*15f10*/  LDL R4, [R1+0x200] ;  /* 0x0002000001047983 */ /* 0x000ee20000100800 */
[----:B------:R-:W-:Y:S01]  /*15f20*/  PRMT R0, RZ, 0x7610, R0 ;  /* 0x00007610ff007816 */ /* 0x000fe20000000000 */
[----:B------:R-:W-:Y:S01]  /*15f30*/  IMAD.MOV.U32 R2, RZ, RZ, -0x1 ;  /* 0xffffffffff027424 */ /* 0x000fe200078e00ff */
[----:B------:R-:W-:Y:S01]  /*15f40*/  MOV R3, 0xffffffff ;  /* 0xffffffff00037802 */ /* 0x000fe20000000f00 */
[----:B------:R-:W-:Y:S01]  /*15f50*/  IMAD.MOV.U32 R9, RZ, RZ, -0x1 ;  /* 0xffffffffff097424 */ /* 0x000fe200078e00ff */
[----:B--2---:R-:W-:-:S04]  /*15f60*/  ISETP.GE.U32.AND P0, PT, R5, UR8, PT ;  /* 0x0000000805007c0c */ /* 0x004fc8000bf06070 */
[----:B---3--:R-:W-:-:S13]  /*15f70*/  ISETP.GE.U32.AND.EX P0, PT, R4, UR9, PT, P0 ;  /* 0x0000000904007c0c */ /* 0x008fda000bf06100 */
[----:B------:R-:W-:Y:S05]  /*15f80*/  @P0 BRA `(.L_x_541) ;  /* 0x00000004008c0947 */ /* 0x000fea0003800000 */
[----:B------:R-:W-:Y:S01]  /*15f90*/  I2FP.F32.U32 R0, UR4 ;  /* 0x0000000400007c45 */ /* 0x000fe20008201000 */
[----:B0-----:R-:W-:Y:S01]  /*15fa0*/  ULDC.64 UR16, c[0x0][0x628] ;  /* 0x00018a0000107ab9 */ /* 0x001fe20000000a00 */
        /* <DEDUP_REMOVED lines=24> */
.L_x_542:
        /* <DEDUP_REMOVED lines=24> */
[----:B------:R-:W-:Y:S01]  /*162b0*/  UMOV UR19, 0x1 ;  /* 0x0000000100137882 */ /* 0x000fe20000000000 */
[----:B------:R-:W-:Y:S01]  /*162c0*/  ULDC UR20, c[0x0][0x608] ;  /* 0x0001820000147ab9 */ /* 0x000fe20000000800 */
[----:B------:R-:W-:Y:S01]  /*162d0*/  USHF.L.U32 UR26, UR19, UR23, URZ ;  /* 0x00000017131a7299 */ /* 0x000fe2000800063f */
[----:B------:R-:W-:Y:S01]  /*162e0*/  ISETP.NE.AND.EX P0, PT, RZ, UR9, PT, P0 ;  /* 0x00000009ff007c0c */ /* 0x000fe2000bf05300 */
[----:B------:R-:W-:Y:S02]  /*162f0*/  USHF.R.U64 UR19, UR18, UR20, UR11 ;  /* 0x0000001412137299 */ /* 0x000fe4000800120b */
[----:B------:R-:W-:Y:S02]  /*16300*/  USHF.R.U32.HI UR11, URZ, UR20, UR11 ;  /* 0x000000143f0b7299 */ /* 0x000fe4000801160b */
[----:B------:R-:W-:-:S02]  /*16310*/  UIADD3 UR15, -UR15, URZ, URZ ;  /* 0x0000003f0f0f7290 */ /* 0x000fc4000fffe13f */
[----:B------:R-:W-:Y:S01]  /*16320*/  USHF.R.U64 UR20, UR19, UR23, UR11 ;  /* 0x0000001713147299 */ /* 0x000fe2000800120b */
[----:B------:R-:W-:Y:S01]  /*16330*/  ULDC UR16, c[0x0][0x144] ;  /* 0x0000510000107ab9 */ /* 0x000fe20000000800 */
[----:B------:R-:W-:Y:S01]  /*16340*/  ULDC UR6, c[0x0][0x600] ;  /* 0x0001800000067ab9 */ /* 0x000fe20000000800 */
[----:B------:R-:W-:Y:S02]  /*16350*/  USHF.R.U32.HI UR11, URZ, UR23, UR11 ;  /* 0x000000173f0b7299 */ /* 0x000fe4000801160b */
[----:B------:R-:W-:Y:S02]  /*16360*/  UIMAD UR23, UR16, UR15, UR4 ;  /* 0x0000000f101772a4 */ /* 0x000fe4000f8e0204 */
[----:B------:R-:W-:Y:S02]  /*16370*/  UIADD3 UR22, UR6, -0x1, URZ ;  /* 0xffffffff06167890 */ /* 0x000fe4000fffe03f */
[----:B------:R-:W-:Y:S02]  /*16380*/  ULOP3.LUT UR27, URZ, UR13, URZ, 0x33, !UPT ;  /* 0x0000000d3f1b7292 */ /* 0x000fe4000f8e333f */
        /* <DEDUP_REMOVED lines=18> */
.L_x_543:
[----:B------:R-:W-:Y:S01]  /*164b0*/  UISETP.NE.AND UP0, UPT, UR45, URZ, UPT ;  /* 0x0000003f2d00728c */ /* 0x000fe2000bf05270 */
[----:B------:R-:W-:Y:S01]  /*164c0*/  IMAD.MOV.U32 R0, RZ, RZ, 0x1 ;  /* 0x00000001ff007424 */ /* 0x000fe200078e00ff */
[----:B------:R-:W-:Y:S01]  /*164d0*/  USHF.R.U64 UR8, UR4, UR24, UR11 ;  /* 0x0000001804087299 */ /* 0x000fe2000800120b */
[----:B------:R-:W-:Y:S01]  /*164e0*/  IMAD.U32 R9, RZ, RZ, UR5 ;  /* 0x00000005ff097e24 */ /* 0x000fe2000f8e00ff */
[----:B------:R-:W-:Y:S02]  /*164f0*/  ULOP3.LUT UR4, UR19, UR27, URZ, 0xc0, !UPT ;  /* 0x0000001b13047292 */ /* 0x000fe4000f8ec03f */
[----:B------:R-:W-:Y:S02]  /*16500*/  ULOP3.LUT UR18, UR18, UR22, URZ, 0xc0, !UPT ;  /* 0x0000001612127292 */ /* 0x000fe4000f8ec03f */
[----:B------:R-:W-:-:S03]  /*16510*/  UIMAD UR4, UR26, UR8, UR4 ;  /* 0x000000081a0472a4 */ /* 0x000fc6000f8e0204 */
[----:B------:R-:W-:Y:S02]  /*16520*/  @UP0 UIMAD UR23, UR28, UR21, UR7 ;  /* 0x000000151c1702a4 */ /* 0x000fe4000f8e0207 */
[----:B------:R-:W-:-:S03]  /*16530*/  UIADD3 UR7, -UR8, URZ, URZ ;  /* 0x0000003f08077290 */ /* 0x000fc6000fffe13f */
[----:B------:R-:W-:Y:S01]  /*16540*/  ULDC UR8, c[0x0][0x610] ;  /* 0x0001840000087ab9 */ /* 0x000fe20000000800 */
[----:B------:R-:W-:Y:S02]  /*16550*/  UIMAD UR7, UR7, UR25, UR20 ;  /* 0x00000019070772a4 */ /* 0x000fe4000f8e0214 */
[----:B------:R-:W-:Y:S02]  /*16560*/  UIMAD UR4, UR4, UR8, UR23 ;  /* 0x00000008040472a4 */ /* 0x000fe4000f8e0217 */
[----:B------:R-:W-:-:S04]  /*16570*/  UIMAD UR7, UR7, UR6, UR18 ;  /* 0x00000006070772a4 */ /* 0x000fc8000f8e0212 */
[----:B------:R-:W-:Y:S02]  /*16580*/  USEL UR6, UR7, UR4, !UP0 ;  /* 0x0000000407067287 */ /* 0x000fe4000c000000 */
[----:B------:R-:W-:-:S04]  /*16590*/  USEL UR4, UR4, UR7, !UP0 ;  /* 0x0000000704047287 */ /* 0x000fc8000c000000 */
[----:B------:R-:W-:Y:S02]  /*165a0*/  MOV R2, UR6 ;  /* 0x0000000600027c02 */ /* 0x000fe40008000f00 */
[----:B------:R-:W-:-:S07]  /*165b0*/  IMAD.U32 R3, RZ, RZ, UR4 ;  /* 0x00000004ff037e24 */ /* 0x000fce000f8e00ff */
.L_x_541:
[----:B------:R-:W-:-:S08]  /*165c0*/  NOP ;  /* 0x0000000000007918 */ /* 0x000fd00000000000 */
[----:B0-----:R-:W0:-:S00]  /*165d0*/  USETMAXREG.DEALLOC.CTAPOOL 0x18 ;  /* 0x00000018000079c8 */ /* 0x001e0000080e0500 */
[----:B------:R-:W-:-:S13]  /*165e0*/  ISETP.NE.AND P0, PT, RZ, UR10, PT ;  /* 0x0000000aff007c0c */ /* 0x000fda000bf05270 */
[----:B------:R-:W-:Y:S05]  /*165f0*/  @P0 EXIT ;  /* 0x000000000000094d */ /* 0x000fea0003800000 */
[----:B0-----:R-:W-:Y:S01]  /*16600*/  LOP3.LUT P0, RZ, R0, 0xff, RZ, 0xc0, !PT ;  /* 0x000000ff00ff7812 */ /* 0x001fe2000780c0ff */
[----:B------:R-:W-:Y:S02]  /*16610*/  IMAD.MOV.U32 R0, RZ, RZ, 0x1 ;  /* 0x00000001ff007424 */ /* 0x000fe400078e00ff */
[----:B------:R-:W-:-:S10]  /*16620*/  IMAD.MOV.U32 R6, RZ, RZ, RZ ;  /* 0x000000ffff067224 */ /* 0x000fd400078e00ff */
[----:B------:R-:W-:Y:S05]  /*16630*/  @!P0 BRA `(.L_x_544) ;  /* 0x0000000c00648947 */ /* 0x000fea0003800000 */
[----:B------:R-:W0:Y:S01]  /*16640*/  S2R R4, SR_TID.X ;  /* 0x0000000000047919 */ /* 0x000e220000002100 */
[----:B------:R-:W-:Y:S01]  /*16650*/  ULDC UR4, c[0x0][0x28c] ;  /* 0x0000a30000047ab9 */ /* 0x000fe20000000800 */
[----:B------:R-:W-:Y:S01]  /*16660*/  ULDC UR6, c[0x0][0x658] ;  /* 0x0001960000067ab9 */ /* 0x000fe20000000800 */
[----:B------:R-:W-:Y:S01]  /*16670*/  UIADD3 UR10, UR4, 0x1f, URZ ;  /* 0x0000001f040a7890 */ /* 0x000fe2000fffe03f */
[----:B------:R-:W-:Y:S01]  /*16680*/  BSSY B0, `(.L_x_544) ;  /* 0x00000d4000007945 */ /* 0x000fe20003800000 */
[----:B------:R-:W-:Y:S01]  /*16690*/  UMOV UR7, 0xffffffff ;  /* 0xffffffff00077882 */ /* 0x000fe20000000000 */
[----:B------:R-:W-:Y:S01]  /*166a0*/  ULDC UR5, c[0x0][0x600] ;  /* 0x0001800000057ab9 */ /* 0x000fe20000000800 */
[----:B------:R-:W-:Y:S01]  /*166b0*/  UMOV UR9, 0x1 ;  /* 0x0000000100097882 */ /* 0x000fe20000000000 */
[----:B------:R-:W-:Y:S01]  /*166c0*/  USHF.L.U32 UR7, UR7, UR6, URZ ;  /* 0x0000000607077299 */ /* 0x000fe2000800063f */
[----:B------:R-:W-:Y:S01]  /*166d0*/  IMAD.MOV.U32 R8, RZ, RZ, 0x1 ;  /* 0x00000001ff087424 */ /* 0x000fe200078e00ff */
[----:B------:R-:W-:Y:S01]  /*166e0*/  UIADD3 UR4, UR5, -0x1, URZ ;  /* 0xffffffff05047890 */ /* 0x000fe2000fffe03f */
[----:B------:R-:W-:Y:S01]  /*166f0*/  MOV R0, 0x1 ;  /* 0x0000000100007802 */ /* 0x000fe20000000f00 */
[----:B------:R-:W-:Y:S01]  /*16700*/  USHF.R.S32.HI UR11, URZ, 0x1f, UR10 ;  /* 0x0000001f3f0b7899 */ /* 0x000fe2000801140a */
[----:B------:R-:W-:Y:S01]  /*16710*/  IMAD.MOV.U32 R6, RZ, RZ, RZ ;  /* 0x000000ffff067224 */ /* 0x000fe200078e00ff */
[----:B------:R-:W-:Y:S01]  /*16720*/  ULDC UR8, c[0x0][0xc] ;  /* 0x0000030000087ab9 */ /* 0x000fe20000000800 */
[----:B------:R-:W-:-:S02]  /*16730*/  USHF.L.U32 UR5, UR9, UR6, URZ ;  /* 0x0000000609057299 */ /* 0x000fc4000800063f */
[----:B------:R-:W-:Y:S01]  /*16740*/  ULEA.HI UR11, UR11, UR10, URZ, 0x5 ;  /* 0x0000000a0b0b7291 */ /* 0x000fe2000f8f283f */
[----:B------:R-:W-:Y:S01]  /*16750*/  ULDC UR9, c[0x0][0x10] ;  /* 0x0000040000097ab9 */ /* 0x000fe20000000800 */
[----:B------:R-:W-:Y:S02]  /*16760*/  ULOP3.LUT UR6, URZ, UR7, URZ, 0x33, !UPT ;  /* 0x000000073f067292 */ /* 0x000fe4000f8e333f */
[----:B------:R-:W-:Y:S01]  /*16770*/  UIMAD.WIDE.U32 UR8, UR8, UR9, URZ ;  /* 0x00000009080872a5 */ /* 0x000fe2000f8e003f */
[----:B------:R-:W-:Y:S01]  /*16780*/  ULDC UR7, c[0x0][0x14] ;  /* 0x0000050000077ab9 */ /* 0x000fe20000000800 */
[----:B------:R-:W-:Y:S02]  /*16790*/  USHF.R.S32.HI UR18, URZ, 0x5, UR11 ;  /* 0x000000053f127899 */ /* 0x000fe4000801140b */
[----:B------:R-:W-:Y:S02]  /*167a0*/  UIMAD.WIDE.U32 UR20, UR8, UR7, URZ ;  /* 0x00000007081472a5 */ /* 0x000fe4000f8e003f */
[----:B------:R-:W-:-:S02]  /*167b0*/  UIMAD UR13, UR9, UR7, URZ ;  /* 0x00000007090d72a4 */ /* 0x000fc4000f8e023f */
[----:B------:R-:W-:Y:S01]  /*167c0*/  ULOP3.LUT UR24, UR40, 0x2, URZ, 0xfc, !UPT ;  /* 0x0000000228187892 */ /* 0x000fe2000f8efc3f */
[C---:B0-----:R-:W-:Y:S01]  /*167d0*/  LOP3.LUT P2, RZ, R4.reuse, 0x7f, RZ, 0xc0, !PT ;  /* 0x0000007f04ff7812 */ /* 0x041fe2000784c0ff */
[----:B------:R-:W-:Y:S01]  /*167e0*/  UIADD3 UR13, UR21, UR13, URZ ;  /* 0x0000000d150d7290 */ /* 0x000fe2000fffe03f */
[----:B------:R-:W-:Y:S01]  /*167f0*/  LOP3.LUT P0, RZ, R4, 0x1f, RZ, 0xc0, !PT ;  /* 0x0000001f04ff7812 */ /* 0x000fe2000780c0ff */
[----:B------:R-:W-:Y:S01]  /*16800*/  UIADD3 UR25, UR18, 0x1, URZ ;  /* 0x0000000112197890 */ /* 0x000fe2000fffe03f */
[----:B------:R-:W-:Y:S02]  /*16810*/  ULDC.64 UR22, c[0x0][0x198] ;  /* 0x0000660000167ab9 */ /* 0x000fe40000000a00 */
[----:B------:R-:W-:-:S13]  /*16820*/  PLOP3.LUT P0, PT, P0, P2, PT, 0x8a, 0x0 ;  /* 0x000000000000781c */ /* 0x000fda0000705172 */
.L_x_556:
[----:B------:R-:W-:-:S03]  /*16830*/  UMOV UR7, 0xffffffff ;  /* 0xffffffff00077882 */ /* 0x000fc60000000000 */
[----:B------:R-:W-:Y:S05]  /*16840*/  BRA.DIV UR7, `(.L_x_545) ;  /* 0x00000012073c7947 */ /* 0x000fea000b800000 */
[----:B------:R-:W-:-:S13]  /*16850*/  ELECT P6, URZ, PT ;  /* 0x00000000003f782f */ /* 0x000fda00038c0000 */
.L_x_570:
[----:B------:R-:W0:Y:S01]  /*16860*/  LDC R4, c[0x0][0x28c] ;  /* 0x0000a300ff047b82 */ /* 0x000e220000000800 */
[----:B------:R-:W-:Y:S01]  /*16870*/  BSSY B1, `(.L_x_546) ;  /* 0x0000035000017945 */ /* 0x000fe20003800000 */
[----:B0-----:R-:W-:-:S13]  /*16880*/  ISETP.LT.OR P6, PT, R4, 0x1, !P6 ;  /* 0x000000010400780c */ /* 0x001fda00077c1670 */
[----:B------:R-:W-:Y:S05]  /*16890*/  @P6 BRA `(.L_x_547) ;  /* 0x0000000000c86947 */ /* 0x000fea0003800000 */
[----:B------:R-:W-:Y:S01]  /*168a0*/  IMAD.SHL.U32 R11, R3, 0x100, RZ ;  /* 0x00000100030b7824 */ /* 0x000fe200078e00ff */
[----:B------:R-:W-:Y:S01]  /*168b0*/  MOV R14, UR25 ;  /* 0x00000019000e7c02 */ /* 0x000fe20008000f00 */
[----:B------:R-:W-:Y:S02]  /*168c0*/  IMAD.SHL.U32 R2, R2, 0x100, RZ ;  /* 0x0000010002027824 */ /* 0x000fe400078e00ff */
[----:B------:R-:W-:Y:S02]  /*168d0*/  IMAD.MOV.U32 R12, RZ, RZ, RZ ;  /* 0x000000ffff0c7224 */ /* 0x000fe400078e00ff */
[----:B------:R-:W-:Y:S02]  /*168e0*/  IMAD.MOV.U32 R3, RZ, RZ, R0 ;  /* 0x000000ffff037224 */ /* 0x000fe400078e0000 */
[----:B------:R-:W-:-:S07]  /*168f0*/  IMAD.MOV.U32 R4, RZ, RZ, R6 ;  /* 0x000000ffff047224 */ /* 0x000fce00078e0006 */
.L_x_551:
[----:B------:R-:W0:Y:S01]  /*16900*/  S2R R10, SR_CgaCtaId ;  /* 0x00000000000a7919 */ /* 0x000e220000008800 */
[----:B------:R-:W-:Y:S01]  /*16910*/  MOV R5, 0x400 ;  /* 0x0000040000057802 */ /* 0x000fe20000000f00 */
[----:B------:R-:W1:Y:S03]  /*16920*/  @!P2 LDC R7, c[0x0][0x500] ;  /* 0x00014000ff07ab82 */ /* 0x000e660000000800 */
[----:B0-----:R-:W-:Y:S02]  /*16930*/  LEA R13, R10, R5, 0x18 ;  /* 0x000000050a0d7211 */ /* 0x001fe400078ec0ff */
[----:B------:R-:W-:-:S03]  /*16940*/  SHF.L.U32 R5, R3, 0x1f, RZ ;  /* 0x0000001f03057819 */ /* 0x000fc600000006ff */
[----:B------:R-:W-:-:S04]  /*16950*/  IMAD R10, R4, 0x8, R13 ;  /* 0x00000008040a7824 */ /* 0x000fc800078e020d */
[----:B------:R-:W0:Y:S02]  /*16960*/  SYNCS.PHASECHK.TRANS64.TRYWAIT P1, [R10+URZ+0x38], R5 ;  /* 0x000038050a0075a7 */ /* 0x000e24000802017f */
[----:B01----:R-:W-:Y:S05]  /*16970*/  @!P1 BRA `(.L_x_548) ;  /* 0x0000001000109947 */ /* 0x003fea0003800000 */
.L_x_571:
[----:B------:R-:W-:Y:S01]  /*16980*/  UPRMT UR7, UR24, 0x9910, URZ ;  /* 0x0000991018077896 */ /* 0x000fe2000800003f */
[----:B------:R1:W-:Y:S03]  /*16990*/  @!P2 SYNCS.ARRIVE.TRANS64 RZ, [R10+URZ], R7 ;  /* 0x000000070affa9a7 */ /* 0x0003e6000800003f */
[----:B------:R-:W-:-:S06]  /*169a0*/  UISETP.NE.AND UP0, UPT, UR7, 0x2, UPT ;  /* 0x000000020700788c */ /* 0x000fcc000bf05270 */
[----:B------:R-:W-:-:S13]  /*169b0*/  PLOP3.LUT P1, PT, PT, PT, UP0, 0x80, 0x0 ;  /* 0x000000000000781c */ /* 0x000fda0003f2f008 */
[----:B-1----:R-:W-:Y:S05]  /*169c0*/  @P1 BRA `(.L_x_549) ;  /* 0x0000000000041947 */ /* 0x002fea0003800000 */
[----:B------:R-:W-:Y:S01]  /*169d0*/  BPT.TRAP 0x1 ;  /* 0x000000040000795c */ /* 0x000fe20000300000 */
.L_x_549:
[----:B------:R-:W-:Y:S05]  /*169e0*/  @P0 BRA `(.L_x_550) ;  /* 0x0000000000040947 */ /* 0x000fea0003800000 */
[----:B------:R-:W-:Y:S01]  /*169f0*/  BPT.TRAP 0x1 ;  /* 0x000000040000795c */ /* 0x000fe20000300000 */
.L_x_550:
[----:B------:R-:W-:Y:S01]  /*16a00*/  IMAD R13, R4, 0x4000, R13 ;  /* 0x00004000040d7824 */ /* 0x000fe200078e020d */
[----:B------:R-:W-:Y:S01]  /*16a10*/  R2UR UR9, R10 ;  /* 0x000000000a0972ca */ /* 0x000fe200000e0000 */
[----:B------:R-:W-:Y:S01]  /*16a20*/  VIADD R14, R14, 0xffffffff ;  /* 0xffffffff0e0e7836 */ /* 0x000fe20000000000 */
[----:B------:R-:W-:Y:S01]  /*16a30*/  UIADD3 UR14, UP0, UR22, 0xf0, URZ ;  /* 0x000000f0160e7890 */ /* 0x000fe2000ff1e03f */
[----:B------:R-:W-:Y:S01]  /*16a40*/  R2UR UR11, R11 ;  /* 0x000000000b0b72ca */ /* 0x000fe200000e0000 */
[----:B------:R-:W-:Y:S01]  /*16a50*/  UIADD3 UR26, UP1, UR22, 0x1f0, URZ ;  /* 0x000001f0161a7890 */ /* 0x000fe2000ff3e03f */
[----:B------:R-:W-:Y:S01]  /*16a60*/  R2UR UR7, R13 ;  /* 0x000000000d0772ca */ /* 0x000fe200000e0000 */
[----:B------:R-:W-:Y:S01]  /*16a70*/  UIADD3.X UR15, URZ, UR23, URZ, UP0, !UPT ;  /* 0x000000173f0f7290 */ /* 0x000fe200087fe43f */
[----:B------:R-:W-:Y:S01]  /*16a80*/  R2UR UR10, R12 ;  /* 0x000000000c0a72ca */ /* 0x000fe200000e0000 */
[----:B------:R-:W-:Y:S01]  /*16a90*/  UIADD3.X UR27, URZ, UR23, URZ, UP1, !UPT ;  /* 0x000000173f1b7290 */ /* 0x000fe20008ffe43f */
[----:B------:R-:W-:Y:S01]  /*16aa0*/  R2UR UR12, R9 ;  /* 0x00000000090c72ca */ /* 0x000fe200000e0000 */
[----:B------:R-:W-:Y:S01]  /*16ab0*/  UMOV UR16, 0x0 ;  /* 0x0000000000107882 */ /* 0x000fe20000000000 */
[----:B------:R-:W-:Y:S01]  /*16ac0*/  R2UR UR19, R2 ;  /* 0x00000000021372ca */ /* 0x000fe200000e0000 */
[----:B------:R-:W-:Y:S01]  /*16ad0*/  UMOV UR17, 0x10000000 ;  /* 0x1000000000117882 */ /* 0x000fe20000000000 */
[----:B------:R-:W-:Y:S01]  /*16ae0*/  ISETP.GT.AND P3, PT, R14, 0x1, PT ;  /* 0x000000010e00780c */ /* 0x000fe20003f64270 */
[----:B------:R-:W-:Y:S01]  /*16af0*/  VIADD R12, R12, 0x20 ;  /* 0x000000200c0c7836 */ /* 0x000fe20000000000 */
[----:B------:R-:W-:-:S03]  /*16b00*/  IADD3 R4, R4, 0x1, RZ ;  /* 0x0000000104047810 */ /* 0x000fc60007ffe0ff */
[----:B------:R-:W-:Y:S01]  /*16b10*/  UIADD3 UR8, UR7, 0x180, URZ ;  /* 0x0000018007087890 */ /* 0x000fe2000fffe03f */
[----:B------:R-:W-:Y:S01]  /*16b20*/  ISETP.NE.AND P1, PT, R4, 0x7, PT ;  /* 0x000000070400780c */ /* 0x000fe20003f25270 */
[----:B------:R-:W-:-:S03]  /*16b30*/  UIADD3 UR7, UR7, 0x1c180, URZ ;  /* 0x0001c18007077890 */ /* 0x000fc6000fffe03f */
[----:B0-----:R-:W-:Y:S02]  /*16b40*/  SEL R10, RZ, 0x1, P1 ;  /* 0x00000001ff0a7807 */ /* 0x001fe40000800000 */
[----:B------:R-:W-:Y:S02]  /*16b50*/  SEL R4, R4, RZ, P1 ;  /* 0x000000ff04047207 */ /* 0x000fe40000800000 */
[----:B------:R0:W-:Y:S01]  /*16b60*/  UTMALDG.3D [UR8], [UR14], desc[UR16] ;  /* 0x000010080e0075b4 */ /* 0x0001e20008011000 */
[----:B------:R-:W-:Y:S01]  /*16b70*/  LOP3.LUT R3, R3, R10, RZ, 0x3c, !PT ;  /* 0x0000000a03037212 */ /* 0x000fe200078e3cff */
[----:B0-----:R-:W-:Y:S01]  /*16b80*/  UMOV UR8, UR7 ;  /* 0x0000000700087c82 */ /* 0x001fe20008000000 */
[----:B------:R-:W-:Y:S02]  /*16b90*/  UMOV UR11, UR19 ;  /* 0x00000013000b7c82 */ /* 0x000fe40008000000 */
[----:B------:R0:W-:Y:S02]  /*16ba0*/  UTMALDG.3D [UR8], [UR26], desc[UR16] ;  /* 0x000010081a0075b4 */ /* 0x0001e40008011000 */
[----:B0-----:R-:W-:Y:S05]  /*16bb0*/  @P3 BRA `(.L_x_551) ;  /* 0xfffffffc00503947 */ /* 0x001fea000383ffff */
.L_x_547:
[----:B------:R-:W-:Y:S05]  /*16bc0*/  BSYNC B1 ;  /* 0x0000000000017941 */ /* 0x000fea0003800000 */
.L_x_546:
[----:B------:R-:W2:Y:S01]  /*16bd0*/  LDL.LU R15, [R1+0x200] ;  /* 0x00020000010f7983 */ /* 0x000ea20000300800 */
[----:B------:R-:W-:Y:S01]  /*16be0*/  LOP3.LUT P3, RZ, R8, 0xff, RZ, 0xc0, !PT ;  /* 0x000000ff08ff7812 */ /* 0x000fe2000786c0ff */
[----:B------:R-:W-:Y:S01]  /*16bf0*/  VIADD R6, R6, UR18 ;  /* 0x0000001206067c36 */ /* 0x000fe20008000000 */
[----:B------:R-:W-:Y:S01]  /*16c00*/  ULDC.64 UR8, c[0x0][0x650] ;  /* 0x0001940000087ab9 */ /* 0x000fe20000000a00 */
[----:B------:R-:W3:Y:S01]  /*16c10*/  LDL.LU R13, [R1+0x204] ;  /* 0x00020400010d7983 */ /* 0x000ee20000300800 */
[----:B------:R-:W-:Y:S01]  /*16c20*/  UISETP.GE.U32.AND UP0, UPT, UR18, 0x7, UPT ;  /* 0x000000071200788c */ /* 0x000fe2000bf06070 */
[C---:B------:R-:W-:Y:S01]  /*16c30*/  IMAD.WIDE.U32 R2, R6.reuse, 0x24924925, RZ ;  /* 0x2492492506027825 */ /* 0x040fe200078e00ff */
[C---:B------:R-:W-:Y:S01]  /*16c40*/  ISETP.GT.U32.AND P1, PT, R6.reuse, 0x6, PT ;  /* 0x000000060600780c */ /* 0x040fe20003f24070 */
[----:B------:R-:W-:Y:S01]  /*16c50*/  BSSY B1, `(.L_x_552) ;  /* 0x0000074000017945 */ /* 0x000fe20003800000 */
[----:B------:R-:W-:Y:S01]  /*16c60*/  PRMT R8, RZ, 0x7610, R8 ;  /* 0x00007610ff087816 */ /* 0x000fe20000000008 */
[----:B------:R-:W-:-:S02]  /*16c70*/  IMAD.IADD R2, R6, 0x1, -R3 ;  /* 0x0000000106027824 */ /* 0x000fc400078e0a03 */
[----:B------:R-:W-:Y:S02]  /*16c80*/  IMAD.MOV.U32 R9, RZ, RZ, -0x1 ;  /* 0xffffffffff097424 */ /* 0x000fe400078e00ff */
[----:B------:R-:W0:Y:S01]  /*16c90*/  @P3 S2R R4, SR_CgaCtaId ;  /* 0x0000000000043919 */ /* 0x000e220000008800 */
[----:B------:R-:W-:Y:S02]  /*16ca0*/  LEA.HI R2, R2, R3, RZ, 0x1f ;  /* 0x0000000302027211 */ /* 0x000fe400078ff8ff */
[----:B------:R-:W-:-:S04]  /*16cb0*/  @P3 MOV R3, 0x400 ;  /* 0x0000040000033802 */ /* 0x000fc80000000f00 */
[----:B0-----:R-:W-:Y:S02]  /*16cc0*/  @P3 LEA R3, R4, R3, 0x18 ;  /* 0x0000000304033211 */ /* 0x001fe400078ec0ff */
[----:B------:R-:W-:Y:S02]  /*16cd0*/  MOV R4, UR18 ;  /* 0x0000001200047c02 */ /* 0x000fe40008000f00 */
[----:B------:R0:W-:Y:S01]  /*16ce0*/  @P3 SYNCS.ARRIVE.TRANS64.A1T0 RZ, [R3+URZ+0x88], RZ ;  /* 0x000088ff03ff39a7 */ /* 0x0001e2000810003f */
[----:B------:R-:W-:Y:S02]  /*16cf0*/  PLOP3.LUT P3, PT, PT, PT, UP0, 0x80, 0x0 ;  /* 0x000000000000781c */ /* 0x000fe40003f6f008 */
[----:B------:R-:W-:Y:S02]  /*16d00*/  ISETP.LT.U32.AND P1, PT, R4, 0x7, P1 ;  /* 0x000000070400780c */ /* 0x000fe40000f21070 */
[----:B------:R-:W-:Y:S02]  /*16d10*/  PRMT R4, RZ, 0x7610, R4 ;  /* 0x00007610ff047816 */ /* 0x000fe40000000004 */
[----:B0-----:R-:W-:-:S04]  /*16d20*/  SEL R3, RZ, 0x1, !P1 ;  /* 0x00000001ff037807 */ /* 0x001fc80004800000 */
[----:B------:R-:W-:Y:S02]  /*16d30*/  LOP3.LUT R0, R0, R3, RZ, 0x3c, !PT ;  /* 0x0000000300007212 */ /* 0x000fe400078e3cff */
[----:B------:R-:W-:Y:S01]  /*16d40*/  SHF.R.U32.HI R3, RZ, 0x2, R2 ;  /* 0x00000002ff037819 */ /* 0x000fe20000011602 */
[----:B------:R-:W-:-:S03]  /*16d50*/  IMAD.MOV.U32 R2, RZ, RZ, -0x1 ;  /* 0xffffffffff027424 */ /* 0x000fc600078e00ff */
[----:B------:R-:W-:Y:S01]  /*16d60*/  @P3 LOP3.LUT R0, R0, 0x1, R3, 0x78, !PT ;  /* 0x0000000100003812 */ /* 0x000fe200078e7803 */
[----:B------:R-:W-:Y:S02]  /*16d70*/  IMAD R6, R3, -0x7, R6 ;  /* 0xfffffff903067824 */ /* 0x000fe400078e0206 */
[----:B------:R-:W-:Y:S01]  /*16d80*/  IMAD.MOV.U32 R3, RZ, RZ, -0x1 ;  /* 0xffffffffff037424 */ /* 0x000fe200078e00ff */
[----:B---3--:R-:W-:-:S04]  /*16d90*/  IADD3 R13, P1, R13, UR20, RZ ;  /* 0x000000140d0d7c10 */ /* 0x008fc8000ff3e0ff */
[----:B--2---:R-:W-:Y:S01]  /*16da0*/  IADD3.X R15, R15, UR13, RZ, P1, !PT ;  /* 0x0000000d0f0f7c10 */ /* 0x004fe20008ffe4ff */
[----:B------:R0:W-:Y:S01]  /*16db0*/  STL [R1+0x204], R13 ;  /* 0x0002040d01007387 */ /* 0x0001e20000100800 */
[----:B------:R-:W-:-:S03]  /*16dc0*/  ISETP.GE.U32.AND P1, PT, R13, UR8, PT ;  /* 0x000000080d007c0c */ /* 0x000fc6000bf26070 */
[----:B------:R0:W-:Y:S01]  /*16dd0*/  STL [R1+0x200], R15 ;  /* 0x0002000f01007387 */ /* 0x0001e20000100800 */
[----:B------:R-:W-:-:S13]  /*16de0*/  ISETP.GE.U32.AND.EX P1, PT, R15, UR9, PT, P1 ;  /* 0x000000090f007c0c */ /* 0x000fda000bf26110 */
[----:B0-----:R-:W-:Y:S05]  /*16df0*/  @P1 BRA `(.L_x_553) ;  /* 0x0000000400641947 */ /* 0x001fea0003800000 */
[----:B------:R-:W0:Y:S01]  /*16e00*/  S2R R7, SR_CTAID.X ;  /* 0x0000000000077919 */ /* 0x000e220000002500 */
[----:B------:R-:W-:Y:S01]  /*16e10*/  ULDC UR7, c[0x0][0x150] ;  /* 0x0000540000077ab9 */ /* 0x000fe20000000800 */
[----:B------:R-:W1:Y:S01]  /*16e20*/  LDC R4, c[0x0][0x144] ;  /* 0x00005100ff047b82 */ /* 0x000e620000000800 */
[----:B------:R-:W-:Y:S01]  /*16e30*/  UISETP.NE.AND UP0, UPT, UR45, URZ, UPT ;  /* 0x0000003f2d00728c */ /* 0x000fe2000bf05270 */
[----:B------:R-:W2:Y:S01]  /*16e40*/  S2R R5, SR_CTAID.Y ;  /* 0x0000000000057919 */ /* 0x000ea20000002600 */
[----:B------:R-:W-:Y:S01]  /*16e50*/  ULDC.64 UR8, c[0x0][0x628] ;  /* 0x00018a0000087ab9 */ /* 0x000fe20000000a00 */
[----:B------:R-:W-:-:S03]  /*16e60*/  ULDC UR10, c[0x0][0x630] ;  /* 0x00018c00000a7ab9 */ /* 0x000fc60000000800 */
[----:B------:R-:W-:Y:S01]  /*16e70*/  PLOP3.LUT P1, PT, PT, PT, UP0, 0x80, 0x0 ;  /* 0x000000000000781c */ /* 0x000fe20003f2f008 */
[----:B------:R-:W3:Y:S01]  /*16e80*/  LDC R10, c[0x0][0x148] ;  /* 0x00005200ff0a7b82 */ /* 0x000ee20000000800 */
[----:B0-----:R-:W-:Y:S02]  /*16e90*/  I2FP.F32.U32 R2, R7 ;  /* 0x0000000700027245 */ /* 0x001fe40000201000 */
[----:B--2---:R-:W-:-:S03]  /*16ea0*/  I2FP.F32.U32 R3, R5 ;  /* 0x0000000500037245 */ /* 0x004fc60000201000 */
[----:B------:R-:W-:Y:S01]  /*16eb0*/  FMUL R2, R2, UR7 ;  /* 0x0000000702027c20 */ /* 0x000fe20008400000 */
[----:B------:R-:W-:Y:S02]  /*16ec0*/  ULDC UR7, c[0x0][0x154] ;  /* 0x0000550000077ab9 */ /* 0x000fe40000000800 */
[----:B------:R-:W-:-:S03]  /*16ed0*/  FMUL R9, R3, UR7 ;  /* 0x0000000703097c20 */ /* 0x000fc60008400000 */
[----:B------:R-:W0:Y:S08]  /*16ee0*/  F2I.U32.TRUNC.NTZ R2, R2 ;  /* 0x0000000200027305 */ /* 0x000e30000020f000 */
[----:B------:R-:W2:Y:S01]  /*16ef0*/  F2I.U32.TRUNC.NTZ R9, R9 ;  /* 0x0000000900097305 */ /* 0x000ea2000020f000 */
[----:B0-----:R-:W-:Y:S02]  /*16f00*/  IMAD.MOV R3, RZ, RZ, -R2 ;  /* 0x000000ffff037224 */ /* 0x001fe400078e0a02 */
[----:B------:R-:W-:-:S02]  /*16f10*/  IMAD.MOV.U32 R2, RZ, RZ, R13 ;  /* 0x000000ffff027224 */ /* 0x000fc400078e000d */
[----:B-1----:R-:W-:Y:S01]  /*16f20*/  IMAD R7, R4, R3, R7 ;  /* 0x0000000304077224 */ /* 0x002fe200078e0207 */
[----:B--2---:R-:W-:-:S05]  /*16f30*/  IADD3 R3, -R9, RZ, RZ ;  /* 0x000000ff09037210 */ /* 0x004fca0007ffe1ff */
[----:B---3--:R-:W-:Y:S01]  /*16f40*/  @P1 IMAD R7, R10, R3, R5 ;  /* 0x000000030a071224 */ /* 0x008fe200078e0205 */
[----:B------:R-:W-:Y:S01]  /*16f50*/  ISETP.NE.U32.AND P1, PT, RZ, UR8, PT ;  /* 0x00000008ff007c0c */ /* 0x000fe2000bf25070 */
[----:B------:R-:W-:-:S03]  /*16f60*/  IMAD.MOV.U32 R3, RZ, RZ, R15 ;  /* 0x000000ffff037224 */ /* 0x000fc600078e000f */
[----:B------:R-:W-:-:S13]  /*16f70*/  ISETP.NE.AND.EX P1, PT, RZ, UR9, PT, P1 ;  /* 0x00000009ff007c0c */ /* 0x000fda000bf25310 */
[----:B------:R-:W-:Y:S05]  /*16f80*/  @!P1 BRA `(.L_x_554) ;  /* 0x0000000000289947 */ /* 0x000fea0003800000 */
[----:B------:R-:W-:Y:S02]  /*16f90*/  ULDC UR7, c[0x0][0x634] ;  /* 0x00018d0000077ab9 */ /* 0x000fe40000000800 */
[----:B------:R-:W-:-:S05]  /*16fa0*/  IADD3 R3, P1, R13, UR7, RZ ;  /* 0x000000070d037c10 */ /* 0x000fca000ff3e0ff */
[----:B------:R-:W-:-:S04]  /*16fb0*/  IMAD.X R9, RZ, RZ, R15, P1 ;  /* 0x000000ffff097224 */ /* 0x000fc800008e060f */
[----:B------:R-:W-:-:S04]  /*16fc0*/  IMAD.WIDE.U32 R4, R9, UR8, RZ ;  /* 0x0000000809047c25 */ /* 0x000fc8000f8e00ff */
[----:B------:R-:W-:-:S04]  /*16fd0*/  IMAD.WIDE.U32 R4, P1, R3, UR9, R4 ;  /* 0x0000000903047c25 */ /* 0x000fc8000f820004 */
[----:B------:R-:W-:Y:S01]  /*16fe0*/  IMAD.WIDE.U32 R2, R3, UR8, RZ ;  /* 0x0000000803027c25 */ /* 0x000fe2000f8e00ff */
[----:B------:R-:W-:-:S04]  /*16ff0*/  MOV R2, R5 ;  /* 0x0000000500027202 */ /* 0x000fc80000000f00 */
[----:B------:R-:W-:Y:S01]  /*17000*/  IADD3 RZ, P3, R3, R4, RZ ;  /* 0x0000000403ff7210 */ /* 0x000fe20007f7e0ff */
[----:B------:R-:W-:-:S04]  /*17010*/  IMAD.X R3, RZ, RZ, RZ, P1 ;  /* 0x000000ffff037224 */ /* 0x000fc800008e06ff */
[----:B------:R-:W-:-:S08]  /*17020*/  IMAD.WIDE.U32.X R2, R9, UR9, R2, P3 ;  /* 0x0000000909027c25 */ /* 0x000fd000098e0402 */
.L_x_554:
[--C-:B------:R-:W-:Y:S01]  /*17030*/  SHF.R.U64 R9, R2, UR10, R3.reuse ;  /* 0x0000000a02097c19 */ /* 0x100fe20008001203 */
[----:B------:R-:W-:Y:S01]  /*17040*/  ULDC.64 UR8, c[0x0][0x620] ;  /* 0x0001880000087ab9 */ /* 0x000fe20000000a00 */
[----:B------:R-:W-:Y:S01]  /*17050*/  SHF.R.U32.HI R2, RZ, UR10, R3 ;  /* 0x0000000aff027c19 */ /* 0x000fe20008011603 */
[----:B------:R-:W-:Y:S01]  /*17060*/  IMAD.MOV.U32 R3, RZ, RZ, R15 ;  /* 0x000000ffff037224 */ /* 0x000fe200078e000f */
[----:B------:R-:W-:Y:S01]  /*17070*/  IADD3 R11, P1, RZ, -R9, RZ ;  /* 0x80000009ff0b7210 */ /* 0x000fe20007f3e0ff */
[----:B------:R-:W-:-:S04]  /*17080*/  ULDC UR7, c[0x0][0x618] ;  /* 0x0001860000077ab9 */ /* 0x000fc80000000800 */
[----:B------:R-:W-:-:S04]  /*17090*/  IMAD.X R2, RZ, RZ, ~R2, P1 ;  /* 0x000000ffff027224 */ /* 0x000fc800008e0e02 */
[----:B------:R-:W-:-:S04]  /*170a0*/  IMAD R2, R2, UR8, RZ ;  /* 0x0000000802027c24 */ /* 0x000fc8000f8e02ff */
[----:B------:R-:W-:Y:S02]  /*170b0*/  IMAD R5, R11, UR9, R2 ;  /* 0x000000090b057c24 */ /* 0x000fe4000f8e0202 */
[----:B------:R-:W-:-:S04]  /*170c0*/  IMAD.MOV.U32 R2, RZ, RZ, R13 ;  /* 0x000000ffff027224 */ /* 0x000fc800078e000d */
[----:B------:R-:W-:Y:S01]  /*170d0*/  IMAD.WIDE.U32 R2, R11, UR8, R2 ;  /* 0x000000080b027c25 */ /* 0x000fe2000f8e0002 */
[----:B------:R-:W-:Y:S02]  /*170e0*/  ULDC.64 UR8, c[0x0][0x640] ;  /* 0x0001900000087ab9 */ /* 0x000fe40000000a00 */
[----:B------:R-:W-:Y:S01]  /*170f0*/  ISETP.NE.U32.AND P1, PT, RZ, UR8, PT ;  /* 0x00000008ff007c0c */ /* 0x000fe2000bf25070 */
[----:B------:R-:W-:-:S03]  /*17100*/  IMAD.IADD R3, R3, 0x1, R5 ;  /* 0x0000000103037824 */ /* 0x000fc600078e0205 */
[----:B------:R-:W-:Y:S02]  /*17110*/  ISETP.NE.AND.EX P1, PT, RZ, UR9, PT, P1 ;  /* 0x00000009ff007c0c */ /* 0x000fe4000bf25310 */
[--C-:B------:R-:W-:Y:S02]  /*17120*/  SHF.R.U64 R10, R2, UR7, R3.reuse ;  /* 0x00000007020a7c19 */ /* 0x100fe40008001203 */
[----:B------:R-:W-:Y:S01]  /*17130*/  SHF.R.U32.HI R3, RZ, UR7, R3 ;  /* 0x00000007ff037c19 */ /* 0x000fe20008011603 */
[----:B------:R-:W-:-:S03]  /*17140*/  ULDC UR7, c[0x0][0x608] ;  /* 0x0001820000077ab9 */ /* 0x000fc60000000800 */
[--C-:B------:R-:W-:Y:S02]  /*17150*/  SHF.R.U64 R12, R10, UR7, R3.reuse ;  /* 0x000000070a0c7c19 */ /* 0x100fe40008001203 */
[----:B------:R-:W-:Y:S01]  /*17160*/  SHF.R.U32.HI R3, RZ, UR7, R3 ;  /* 0x00000007ff037c19 */ /* 0x000fe20008011603 */
[----:B------:R-:W-:-:S03]  /*17170*/  ULDC UR7, c[0x0][0x658] ;  /* 0x0001960000077ab9 */ /* 0x000fc60000000800 */
[--C-:B------:R-:W-:Y:S02]  /*17180*/  SHF.R.U32.HI R13, RZ, UR7, R3.reuse ;  /* 0x00000007ff0d7c19 */ /* 0x100fe40008011603 */
[----:B------:R-:W-:-:S03]  /*17190*/  SHF.R.U64 R11, R12, UR7, R3 ;  /* 0x000000070c0b7c19 */ /* 0x000fc60008001203 */
[----:B------:R-:W-:Y:S01]  /*171a0*/  IMAD.MOV.U32 R3, RZ, RZ, R13 ;  /* 0x000000ffff037224 */ /* 0x000fe200078e000d */
[----:B------:R-:W-:Y:S01]  /*171b0*/  MOV R2, R11 ;  /* 0x0000000b00027202 */ /* 0x000fe20000000f00 */
[----:B------:R-:W-:Y:S06]  /*171c0*/  @!P1 BRA `(.L_x_555) ;  /* 0x0000000000289947 */ /* 0x000fec0003800000 */
[----:B------:R-:W-:Y:S02]  /*171d0*/  ULDC UR7, c[0x0][0x64c] ;  /* 0x0001930000077ab9 */ /* 0x000fe40000000800 */
[----:B------:R-:W-:-:S05]  /*171e0*/  IADD3 R3, P1, R11, UR7, RZ ;  /* 0x000000070b037c10 */ /* 0x000fca000ff3e0ff */
[----:B------:R-:W-:-:S04]  /*171f0*/  IMAD.X R13, RZ, RZ, R13, P1 ;  /* 0x000000ffff0d7224 */ /* 0x000fc800008e060d */
[----:B------:R-:W-:-:S04]  /*17200*/  IMAD.WIDE.U32 R4, R13, UR8, RZ ;  /* 0x000000080d047c25 */ /* 0x000fc8000f8e00ff */
[----:B------:R-:W-:-:S04]  /*17210*/  IMAD.WIDE.U32 R4, P1, R3, UR9, R4 ;  /* 0x0000000903047c25 */ /* 0x000fc8000f820004 */
[----:B------:R-:W-:-:S04]  /*17220*/  IMAD.WIDE.U32 R2, R3, UR8, RZ ;  /* 0x0000000803027c25 */ /* 0x000fc8000f8e00ff */
[----:B------:R-:W-:Y:S01]  /*17230*/  IMAD.MOV.U32 R2, RZ, RZ, R5 ;  /* 0x000000ffff027224 */ /* 0x000fe200078e0005 */
[----:B------:R-:W-:Y:S01]  /*17240*/  IADD3 RZ, P3, R3, R4, RZ ;  /* 0x0000000403ff7210 */ /* 0x000fe20007f7e0ff */
[----:B------:R-:W-:-:S04]  /*17250*/  IMAD.X R3, RZ, RZ, RZ, P1 ;  /* 0x000000ffff037224 */ /* 0x000fc800008e06ff */
[----:B------:R-:W-:-:S08]  /*17260*/  IMAD.WIDE.U32.X R2, R13, UR9, R2, P3 ;  /* 0x000000090d027c25 */ /* 0x000fd000098e0402 */
.L_x_555:
[----:B------:R-:W-:Y:S01]  /*17270*/  ULDC UR7, c[0x0][0x648] ;  /* 0x0001920000077ab9 */ /* 0x000fe20000000800 */
[----:B------:R-:W-:Y:S01]  /*17280*/  LOP3.LUT R12, R12, UR6, RZ, 0xc0, !PT ;  /* 0x000000060c0c7c12 */ /* 0x000fe2000f8ec0ff */
[----:B------:R-:W-:Y:S01]  /*17290*/  UISETP.NE.AND UP0, UPT, UR45, URZ, UPT ;  /* 0x0000003f2d00728c */ /* 0x000fe2000bf05270 */
[----:B------:R-:W-:Y:S01]  /*172a0*/  SHF.R.U64 R3, R2, UR7, R3 ;  /* 0x0000000702037c19 */ /* 0x000fe20008001203 */
[----:B------:R-:W-:Y:S01]  /*172b0*/  ULDC UR7, c[0x0][0x638] ;  /* 0x00018e0000077ab9 */ /* 0x000fe20000000800 */
[----:B------:R-:W-:Y:S02]  /*172c0*/  LOP3.LUT R4, R10, UR4, RZ, 0xc0, !PT ;  /* 0x000000040a047c12 */ /* 0x000fe4000f8ec0ff */
[C---:B------:R-:W-:Y:S01]  /*172d0*/  IADD3 R2, -R3.reuse, RZ, RZ ;  /* 0x000000ff03027210 */ /* 0x040fe20007ffe1ff */
[----:B------:R-:W-:Y:S01]  /*172e0*/  IMAD R12, R3, UR5, R12 ;  /* 0x00000005030c7c24 */ /* 0x000fe2000f8e020c */
[----:B------:R-:W-:Y:S02]  /*172f0*/  PLOP3.LUT P1, PT, PT, PT, UP0, 0x40, 0x0 ;  /* 0x000000000000781c */ /* 0x000fe40003f2e808 */
[----:B------:R-:W-:Y:S01]  /*17300*/  PLOP3.LUT P3, PT, PT, PT, UP0, 0x40, 0x0 ;  /* 0x000000000000781c */ /* 0x000fe20003f6e808 */
[----:B------:R-:W-:Y:S01]  /*17310*/  IMAD R11, R2, UR7, R11 ;  /* 0x00000007020b7c24 */ /* 0x000fe2000f8e020b */
[----:B------:R-:W-:-:S02]  /*17320*/  ULDC UR7, c[0x0][0x610] ;  /* 0x0001840000077ab9 */ /* 0x000fc40000000800 */
[----:B------:R-:W-:Y:S01]  /*17330*/  IMAD R7, R12, UR7, R7 ;  /* 0x000000070c077c24 */ /* 0x000fe2000f8e0207 */
[----:B------:R-:W-:Y:S02]  /*17340*/  ULDC UR7, c[0x0][0x600] ;  /* 0x0001800000077ab9 */ /* 0x000fe40000000800 */
[----:B------:R-:W-:-:S05]  /*17350*/  IMAD R4, R11, UR7, R4 ;  /* 0x000000070b047c24 */ /* 0x000fca000f8e0204 */
[----:B------:R-:W-:Y:S02]  /*17360*/  SEL R2, R4, R7, P1 ;  /* 0x0000000704027207 */ /* 0x000fe40000800000 */
[----:B------:R-:W-:Y:S01]  /*17370*/  SEL R3, R7, R4, P3 ;  /* 0x0000000407037207 */ /* 0x000fe20001800000 */
[----:B------:R-:W-:-:S07]  /*17380*/  IMAD.MOV.U32 R4, RZ, RZ, 0x1 ;  /* 0x00000001ff047424 */ /* 0x000fce00078e00ff */
.L_x_553:
[----:B------:R-:W-:Y:S05]  /*17390*/  BSYNC B1 ;  /* 0x0000000000017941 */ /* 0x000fea0003800000 */
.L_x_552:
[----:B------:R-:W-:-:S13]  /*173a0*/  LOP3.LUT P1, RZ, R4, 0xff, RZ, 0xc0, !PT ;  /* 0x000000ff04ff7812 */ /* 0x000fda000782c0ff */
[----:B------:R-:W-:Y:S05]  /*173b0*/  @P1 BRA `(.L_x_556) ;  /* 0xfffffff4001c1947 */ /* 0x000fea000383ffff */
[----:B------:R-:W-:Y:S05]  /*173c0*/  BSYNC B0 ;  /* 0x0000000000007941 */ /* 0x000fea0003800000 */
.L_x_544:
[----:B------:R-:W-:-:S03]  /*173d0*/  UMOV UR7, 0xffffffff ;  /* 0xffffffff00077882 */ /* 0x000fc60000000000 */
[----:B------:R-:W-:Y:S05]  /*173e0*/  BRA.DIV UR7, `(.L_x_557) ;  /* 0x0000000607887947 */ /* 0x000fea000b800000 */
[----:B------:R-:W-:-:S13]  /*173f0*/  ELECT P6, URZ, PT ;  /* 0x00000000003f782f */ /* 0x000fda00038c0000 */
.L_x_574:
[----:B------:R-:W-:Y:S04]  /*17400*/  BSSY B0, `(.L_x_558) ;  /* 0x0000047000007945 */ /* 0x000fe80003800000 */
[----:B------:R-:W-:Y:S05]  /*17410*/  @!P6 BRA `(.L_x_559) ;  /* 0x000000040014e947 */ /* 0x000fea0003800000 */
[----:B------:R-:W-:-:S04]  /*17420*/  ULOP3.LUT UR7, UR40, 0x2, URZ, 0xfc, !UPT ;  /* 0x0000000228077892 */ /* 0x000fc8000f8efc3f */
[----:B------:R-:W-:-:S06]  /*17430*/  UISETP.NE.AND UP0, UPT, UR7, 0x3, UPT ;  /* 0x000000030700788c */ /* 0x000fcc000bf05270 */
[----:B------:R-:W-:-:S13]  /*17440*/  PLOP3.LUT P0, PT, PT, PT, UP0, 0x80, 0x0 ;  /* 0x000000000000781c */ /* 0x000fda0003f0f008 */
[----:B------:R-:W-:Y:S05]  /*17450*/  @!P0 BRA `(.L_x_560) ;  /* 0x0000000000048947 */ /* 0x000fea0003800000 */
[----:B------:R-:W-:Y:S01]  /*17460*/  BPT.TRAP 0x1 ;  /* 0x000000040000795c */ /* 0x000fe20000300000 */
.L_x_560:
[----:B------:R-:W0:Y:S01]  /*17470*/  S2R R3, SR_CgaCtaId ;  /* 0x0000000000037919 */ /* 0x000e220000008800 */
[----:B------:R-:W-:-:S04]  /*17480*/  MOV R2, 0x400 ;  /* 0x0000040000027802 */ /* 0x000fc80000000f00 */
[----:B0-----:R-:W-:Y:S02]  /*17490*/  LEA R3, R3, R2, 0x18 ;  /* 0x0000000203037211 */ /* 0x001fe400078ec0ff */
[----:B------:R-:W-:-:S03]  /*174a0*/  SHF.L.U32 R2, R0, 0x1f, RZ ;  /* 0x0000001f00027819 */ /* 0x000fc600000006ff */
[----:B------:R-:W-:-:S04]  /*174b0*/  VIADD R3, R3, 0x38 ;  /* 0x0000003803037836 */ /* 0x000fc80000000000 */
[----:B------:R-:W-:-:S04]  /*174c0*/  IMAD R5, R6, 0x8, R3 ;  /* 0x0000000806057824 */ /* 0x000fc800078e0203 */
[----:B------:R-:W0:Y:S02]  /*174d0*/  SYNCS.PHASECHK.TRANS64.TRYWAIT P0, [R5+URZ], R2 ;  /* 0x00000002050075a7 */ /* 0x000e24000800017f */
[----:B0-----:R-:W-:Y:S05]  /*174e0*/  @!P0 BRA `(.L_x_561) ;  /* 0x0000000400688947 */ /* 0x001fea0003800000 */
.L_x_575:
[----:B------:R-:W-:-:S05]  /*174f0*/  VIADD R6, R6, 0x1 ;  /* 0x0000000106067836 */ /* 0x000fca0000000000 */
[----:B------:R-:W-:-:S04]  /*17500*/  ISETP.NE.AND P0, PT, R6, 0x7, PT ;  /* 0x000000070600780c */ /* 0x000fc80003f05270 */
[----:B0-----:R-:W-:Y:S02]  /*17510*/  SEL R5, RZ, 0x1, P0 ;  /* 0x00000001ff057807 */ /* 0x001fe40000000000 */
[----:B------:R-:W-:Y:S02]  /*17520*/  SEL R6, R6, RZ, P0 ;  /* 0x000000ff06067207 */ /* 0x000fe40000000000 */
[----:B------:R-:W-:Y:S02]  /*17530*/  LOP3.LUT R5, R0, R5, RZ, 0x3c, !PT ;  /* 0x0000000500057212 */ /* 0x000fe400078e3cff */
[----:B------:R-:W-:Y:S02]  /*17540*/  LEA R7, R6, R3, 0x3 ;  /* 0x0000000306077211 */ /* 0x000fe400078e18ff */
[----:B------:R-:W-:-:S04]  /*17550*/  SHF.L.U32 R0, R5, 0x1f, RZ ;  /* 0x0000001f05007819 */ /* 0x000fc800000006ff */
[----:B------:R-:W0:Y:S02]  /*17560*/  SYNCS.PHASECHK.TRANS64.TRYWAIT P0, [R7+URZ], R0 ;  /* 0x00000000070075a7 */ /* 0x000e24000800017f */
[----:B0-----:R-:W-:Y:S05]  /*17570*/  @!P0 BRA `(.L_x_562) ;  /* 0x0000000400588947 */ /* 0x001fea0003800000 */
.L_x_576:
[----:B0-----:R-:W-:-:S05]  /*17580*/  VIADD R0, R6, 0x1 ;  /* 0x0000000106007836 */ /* 0x001fca0000000000 */
[----:B------:R-:W-:-:S04]  /*17590*/  ISETP.NE.AND P0, PT, R0, 0x7, PT ;  /* 0x000000070000780c */ /* 0x000fc80003f05270 */
[----:B------:R-:W-:Y:S02]  /*175a0*/  SEL R2, RZ, 0x1, P0 ;  /* 0x00000001ff027807 */ /* 0x000fe40000000000 */
[----:B------:R-:W-:Y:S02]  /*175b0*/  SEL R4, R0, RZ, P0 ;  /* 0x000000ff00047207 */ /* 0x000fe40000000000 */
[----:B------:R-:W-:-:S03]  /*175c0*/  LOP3.LUT R5, R5, R2, RZ, 0x3c, !PT ;  /* 0x0000000205057212 */ /* 0x000fc600078e3cff */
[----:B------:R-:W-:Y:S01]  /*175d0*/  IMAD R7, R4, 0x8, R3 ;  /* 0x0000000804077824 */ /* 0x000fe200078e0203 */
[----:B------:R-:W-:-:S04]  /*175e0*/  SHF.L.U32 R0, R5, 0x1f, RZ ;  /* 0x0000001f05007819 */ /* 0x000fc800000006ff */
[----:B------:R-:W0:Y:S02]  /*175f0*/  SYNCS.PHASECHK.TRANS64.TRYWAIT P0, [R7+URZ], R0 ;  /* 0x00000000070075a7 */ /* 0x000e24000800017f */
[----:B0-----:R-:W-:Y:S05]  /*17600*/  @!P0 BRA `(.L_x_563) ;  /* 0x0000000400488947 */ /* 0x001fea0003800000 */
.L_x_577:
        /* <DEDUP_REMOVED lines=9> */
.L_x_578:
[----:B0-----:R-:W-:-:S04]  /*176a0*/  IADD3 R0, R4, 0x1, RZ ;  /* 0x0000000104007810 */ /* 0x001fc80007ffe0ff */
        /* <DEDUP_REMOVED lines=8> */
.L_x_579:
        /* <DEDUP_REMOVED lines=9> */
.L_x_580:
[----:B0-----:R-:W-:-:S05]  /*177c0*/  VIADD R0, R4, 0x1 ;  /* 0x0000000104007836 */ /* 0x001fca0000000000 */
[----:B------:R-:W-:-:S04]  /*177d0*/  ISETP.NE.AND P0, PT, R0, 0x7, PT ;  /* 0x000000070000780c */ /* 0x000fc80003f05270 */
[----:B------:R-:W-:Y:S02]  /*177e0*/  SEL R2, RZ, 0x1, P0 ;  /* 0x00000001ff027807 */ /* 0x000fe40000000000 */
[----:B------:R-:W-:Y:S02]  /*177f0*/  SEL R0, R0, RZ, P0 ;  /* 0x000000ff00007207 */ /* 0x000fe40000000000 */
[----:B------:R-:W-:Y:S02]  /*17800*/  LOP3.LUT R2, R5, R2, RZ, 0x3c, !PT ;  /* 0x0000000205027212 */ /* 0x000fe400078e3cff */
[----:B------:R-:W-:Y:S02]  /*17810*/  LEA R3, R0, R3, 0x3 ;  /* 0x0000000300037211 */ /* 0x000fe400078e18ff */
[----:B------:R-:W-:-:S07]  /*17820*/  SHF.L.U32 R0, R2, 0x1f, RZ ;  /* 0x0000001f02007819 */ /* 0x000fce00000006ff */
.L_x_567:
[----:B0-----:R0:W1:Y:S02]  /*17830*/  SYNCS.PHASECHK.TRANS64.TRYWAIT P0, [R3+URZ], R0 ;  /* 0x00000000030075a7 */ /* 0x001064000800017f */
[----:B-1----:R-:W-:Y:S05]  /*17840*/  @!P0 NANOSLEEP.SYNCS 0x989680 ;  /* 0x009896800000895d */ /* 0x002fea0003900000 */
[----:B------:R-:W1:Y:S02]  /*17850*/  @!P0 SYNCS.PHASECHK.TRANS64 P0, [R3+URZ], R0 ;  /* 0x00000000030085a7 */ /* 0x000e64000800007f */
[----:B-1----:R-:W-:Y:S05]  /*17860*/  @!P0 BRA `(.L_x_567) ;  /* 0xfffffffc00f08947 */ /* 0x002fea000383ffff */
.L_x_559:
[----:B------:R-:W-:Y:S05]  /*17870*/  BSYNC B0 ;  /* 0x0000000000007941 */ /* 0x000fea0003800000 */
.L_x_558:
[----:B------:R-:W-:Y:S05]  /*17880*/  EXIT ;  /* 0x000000000000794d */ /* 0x000fea0003800000 */
.L_x_17:
[----:B-1----:R1:W4:Y:S02]  /*17890*/  SYNCS.PHASECHK.TRANS64.TRYWAIT P1, [R3+URZ], R0 ;  /* 0x00000000030075a7 */ /* 0x002324000802017f */
[----:B----4-:R-:W-:Y:S05]  /*178a0*/  @!P1 NANOSLEEP.SYNCS 0x989680 ;  /* 0x009896800000995d */ /* 0x010fea0003900000 */
[----:B------:R-:W4:Y:S02]  /*178b0*/  @!P1 SYNCS.PHASECHK.TRANS64 P1, [R3+URZ], R0 ;  /* 0x00000000030095a7 */ /* 0x000f24000802007f */
[----:B----4-:R-:W-:Y:S05]  /*178c0*/  @!P1 BRA `(.L_x_17) ;  /* 0xfffffffc00f09947 */ /* 0x010fea000383ffff */
[----:B------:R-:W-:Y:S05]  /*178d0*/  BRA `(.L_x_16) ;  /* 0xfffffe9800e87947 */ /* 0x000fea000383ffff */
.L_x_22:
[----:B-1----:R-:W-:-:S04]  /*178e0*/  IMAD.U32 R5, RZ, RZ, UR4 ;  /* 0x00000004ff057e24 */ /* 0x002fc8000f8e00ff */
[----:B------:R1:W2:Y:S03]  /*178f0*/  SYNCS.PHASECHK.TRANS64.TRYWAIT P1, [R5+URZ], R4 ;  /* 0x00000004050075a7 */ /* 0x0002a6000802017f */
[----:B--2---:R-:W-:Y:S05]  /*17900*/  @!P1 NANOSLEEP.SYNCS 0x989680 ;  /* 0x009896800000995d */ /* 0x004fea0003900000 */
[----:B------:R-:W2:Y:S02]  /*17910*/  @!P1 SYNCS.PHASECHK.TRANS64 P1, [R5+URZ], R4 ;  /* 0x00000004050095a7 */ /* 0x000ea4000802007f */
[----:B--2---:R-:W-:Y:S05]  /*17920*/  @!P1 BRA `(.L_x_22) ;  /* 0xfffffffc00ec9947 */ /* 0x004fea000383ffff */
[----:B------:R-:W-:Y:S05]  /*17930*/  BRA `(.L_x_21) ;  /* 0xfffffeb000487947 */ /* 0x000fea000383ffff */
.L_x_545:
[----:B------:R-:W-:Y:S01]  /*17940*/  BSSY B1, `(.L_x_568) ;  /* 0x0000006000017945 */ /* 0x000fe20003800000 */
[----:B------:R-:W-:-:S07]  /*17950*/  IMAD.MOV.U32 R15, RZ, RZ, -0x1 ;  /* 0xffffffffff0f7424 */ /* 0x000fce00078e00ff */
[----:B------:R-:W-:Y:S05]  /*17960*/  WARPSYNC.COLLECTIVE R15, `(.L_x_569) ;  /* 0x000000000f0c7348 */ /* 0x000fea0003c00000 */
[----:B------:R-:W-:Y:S02]  /*17970*/  ELECT P6, UR62, PT ;  /* 0x00000000003e782f */ /* 0x000fe400038c0000 */
[----:B------:R-:W-:Y:S01]  /*17980*/  MOV R14, UR62 ;  /* 0x0000003e000e7c02 */ /* 0x000fe20008000f00 */
[----:B------:R-:W-:Y:S10]  /*17990*/  ENDCOLLECTIVE ;  /* 0x000000000000791b */ /* 0x000ff40003800000 */
.L_x_569:
[----:B------:R-:W-:Y:S05]  /*179a0*/  BSYNC B1 ;  /* 0x0000000000017941 */ /* 0x000fea0003800000 */
.L_x_568:
[----:B------:R-:W-:Y:S05]  /*179b0*/  BRA `(.L_x_570) ;  /* 0xffffffec00a87947 */ /* 0x000fea000383ffff */
.L_x_548:
[----:B0-----:R0:W1:Y:S02]  /*179c0*/  SYNCS.PHASECHK.TRANS64.TRYWAIT P1, [R10+URZ+0x38], R5 ;  /* 0x000038050a0075a7 */ /* 0x001064000802017f */
[----:B-1----:R-:W-:Y:S05]  /*179d0*/  @!P1 NANOSLEEP.SYNCS 0x989680 ;  /* 0x009896800000995d */ /* 0x002fea0003900000 */
[----:B------:R-:W1:Y:S02]  /*179e0*/  @!P1 SYNCS.PHASECHK.TRANS64 P1, [R10+URZ+0x38], R5 ;  /* 0x000038050a0095a7 */ /* 0x000e64000802007f */
[----:B-1----:R-:W-:Y:S05]  /*179f0*/  @!P1 BRA `(.L_x_548) ;  /* 0xfffffffc00f09947 */ /* 0x002fea000383ffff */
[----:B------:R-:W-:Y:S05]  /*17a00*/  BRA `(.L_x_571) ;  /* 0xffffffec00dc7947 */ /* 0x000fea000383ffff */
.L_x_557:
[----:B------:R-:W-:Y:S01]  /*17a10*/  BSSY B0, `(.L_x_572) ;  /* 0x0000006000007945 */ /* 0x000fe20003800000 */
[----:B------:R-:W-:-:S07]  /*17a20*/  IMAD.MOV.U32 R15, RZ, RZ, -0x1 ;  /* 0xffffffffff0f7424 */ /* 0x000fce00078e00ff */
[----:B------:R-:W-:Y:S05]  /*17a30*/  WARPSYNC.COLLECTIVE R15, `(.L_x_573) ;  /* 0x000000000f0c7348 */ /* 0x000fea0003c00000 */
[----:B------:R-:W-:Y:S02]  /*17a40*/  ELECT P6, UR62, PT ;  /* 0x00000000003e782f */ /* 0x000fe400038c0000 */
[----:B------:R-:W-:Y:S01]  /*17a50*/  MOV R14, UR62 ;  /* 0x0000003e000e7c02 */ /* 0x000fe20008000f00 */
[----:B------:R-:W-:Y:S10]  /*17a60*/  ENDCOLLECTIVE ;  /* 0x000000000000791b */ /* 0x000ff40003800000 */
.L_x_573:
[----:B------:R-:W-:Y:S05]  /*17a70*/  BSYNC B0 ;  /* 0x0000000000007941 */ /* 0x000fea0003800000 */
.L_x_572:
[----:B------:R-:W-:Y:S05]  /*17a80*/  BRA `(.L_x_574) ;  /* 0xfffffff8005c7947 */ /* 0x000fea000383ffff */
.L_x_561:
[----:B0-----:R0:W1:Y:S02]  /*17a90*/  SYNCS.PHASECHK.TRANS64.TRYWAIT P0, [R5+URZ], R2 ;  /* 0x00000002050075a7 */ /* 0x001064000800017f */
[----:B-1----:R-:W-:Y:S05]  /*17aa0*/  @!P0 NANOSLEEP.SYNCS 0x989680 ;  /* 0x009896800000895d */ /* 0x002fea0003900000 */
[----:B------:R-:W1:Y:S02]  /*17ab0*/  @!P0 SYNCS.PHASECHK.TRANS64 P0, [R5+URZ], R2 ;  /* 0x00000002050085a7 */ /* 0x000e64000800007f */
[----:B-1----:R-:W-:Y:S05]  /*17ac0*/  @!P0 BRA `(.L_x_561) ;  /* 0xfffffffc00f08947 */ /* 0x002fea000383ffff */
[----:B------:R-:W-:Y:S05]  /*17ad0*/  BRA `(.L_x_575) ;  /* 0xfffffff800847947 */ /* 0x000fea000383ffff */
.L_x_562:
[----:B0-----:R0:W1:Y:S02]  /*17ae0*/  SYNCS.PHASECHK.TRANS64.TRYWAIT P0, [R7+URZ], R0 ;  /* 0x00000000070075a7 */ /* 0x001064000800017f */
[----:B-1----:R-:W-:Y:S05]  /*17af0*/  @!P0 NANOSLEEP.SYNCS 0x989680 ;  /* 0x009896800000895d */ /* 0x002fea0003900000 */
[----:B------:R-:W1:Y:S02]  /*17b00*/  @!P0 SYNCS.PHASECHK.TRANS64 P0, [R7+URZ], R0 ;  /* 0x00000000070085a7 */ /* 0x000e64000800007f */
[----:B-1----:R-:W-:Y:S05]  /*17b10*/  @!P0 BRA `(.L_x_562) ;  /* 0xfffffffc00f08947 */ /* 0x002fea000383ffff */
[----:B------:R-:W-:Y:S05]  /*17b20*/  BRA `(.L_x_576) ;  /* 0xfffffff800947947 */ /* 0x000fea000383ffff */
.L_x_563:
[----:B0-----:R0:W1:Y:S02]  /*17b30*/  SYNCS.PHASECHK.TRANS64.TRYWAIT P0, [R7+URZ], R0 ;  /* 0x00000000070075a7 */ /* 0x001064000800017f */
[----:B-1----:R-:W-:Y:S05]  /*17b40*/  @!P0 NANOSLEEP.SYNCS 0x989680 ;  /* 0x009896800000895d */ /* 0x002fea0003900000 */
[----:B------:R-:W1:Y:S02]  /*17b50*/  @!P0 SYNCS.PHASECHK.TRANS64 P0, [R7+URZ], R0 ;  /* 0x00000000070085a7 */ /* 0x000e64000800007f */
[----:B-1----:R-:W-:Y:S05]  /*17b60*/  @!P0 BRA `(.L_x_563) ;  /* 0xfffffffc00f08947 */ /* 0x002fea000383ffff */
[----:B------:R-:W-:Y:S05]  /*17b70*/  BRA `(.L_x_577) ;  /* 0xfffffff800a47947 */ /* 0x000fea000383ffff */
.L_x_564:
[----:B0-----:R0:W1:Y:S02]  /*17b80*/  SYNCS.PHASECHK.TRANS64.TRYWAIT P0, [R7+URZ], R0 ;  /* 0x00000000070075a7 */ /* 0x001064000800017f */
[----:B-1----:R-:W-:Y:S05]  /*17b90*/  @!P0 NANOSLEEP.SYNCS 0x989680 ;  /* 0x009896800000895d */ /* 0x002fea0003900000 */
[----:B------:R-:W1:Y:S02]  /*17ba0*/  @!P0 SYNCS.PHASECHK.TRANS64 P0, [R7+URZ], R0 ;  /* 0x00000000070085a7 */ /* 0x000e64000800007f */
[----:B-1----:R-:W-:Y:S05]  /*17bb0*/  @!P0 BRA `(.L_x_564) ;  /* 0xfffffffc00f08947 */ /* 0x002fea000383ffff */
[----:B------:R-:W-:Y:S05]  /*17bc0*/  BRA `(.L_x_578) ;  /* 0xfffffff800b47947 */ /* 0x000fea000383ffff */
.L_x_565:
[----:B0-----:R0:W1:Y:S02]  /*17bd0*/  SYNCS.PHASECHK.TRANS64.TRYWAIT P0, [R7+URZ], R0 ;  /* 0x00000000070075a7 */ /* 0x001064000800017f */
[----:B-1----:R-:W-:Y:S05]  /*17be0*/  @!P0 NANOSLEEP.SYNCS 0x989680 ;  /* 0x009896800000895d */ /* 0x002fea0003900000 */
[----:B------:R-:W1:Y:S02]  /*17bf0*/  @!P0 SYNCS.PHASECHK.TRANS64 P0, [R7+URZ], R0 ;  /* 0x00000000070085a7 */ /* 0x000e64000800007f */
[----:B-1----:R-:W-:Y:S05]  /*17c00*/  @!P0 BRA `(.L_x_565) ;  /* 0xfffffffc00f08947 */ /* 0x002fea000383ffff */
[----:B------:R-:W-:Y:S05]  /*17c10*/  BRA `(.L_x_579) ;  /* 0xfffffff800c47947 */ /* 0x000fea000383ffff */
.L_x_566:
[----:B0-----:R0:W1:Y:S02]  /*17c20*/  SYNCS.PHASECHK.TRANS64.TRYWAIT P0, [R7+URZ], R0 ;  /* 0x00000000070075a7 */ /* 0x001064000800017f */
[----:B-1----:R-:W-:Y:S05]  /*17c30*/  @!P0 NANOSLEEP.SYNCS 0x989680 ;  /* 0x009896800000895d */ /* 0x002fea0003900000 */
[----:B------:R-:W1:Y:S02]  /*17c40*/  @!P0 SYNCS.PHASECHK.TRANS64 P0, [R7+URZ], R0 ;  /* 0x00000000070085a7 */ /* 0x000e64000800007f */
[----:B-1----:R-:W-:Y:S05]  /*17c50*/  @!P0 BRA `(.L_x_566) ;  /* 0xfffffffc00f08947 */ /* 0x002fea000383ffff */
[----:B------:R-:W-:Y:S05]  /*17c60*/  BRA `(.L_x_580) ;  /* 0xfffffff800d47947 */ /* 0x000fea000383ffff */
.L_x_581:
[----:B------:R-:W-:-:S00]  /*17c70*/  BRA `(.L_x_581) ;  /* 0xfffffffc00fc7947 */ /* 0x000fc0000383ffff */
[----:B------:R-:W-:-:S00]  /*17c80*/  NOP ;  /* 0x0000000000007918 */ /* 0x000fc00000000000 */
[----:B------:R-:W-:-:S00]  /*17c90*/  NOP ;  /* 0x0000000000007918 */ /* 0x000fc00000000000 */
[----:B------:R-:W-:-:S00]  /*17ca0*/  NOP ;  /* 0x0000000000007918 */ /* 0x000fc00000000000 */
[----:B------:R-:W-:-:S00]  /*17cb0*/  NOP ;  /* 0x0000000000007918 */ /* 0x000fc00000000000 */
[----:B------:R-:W-:-:S00]  /*17cc0*/  NOP ;  /* 0x0000000000007918 */ /* 0x000fc00000000000 */
[----:B------:R-:W-:-:S00]  /*17cd0*/  NOP ;  /* 0x0000000000007918 */ /* 0x000fc00000000000 */
[----:B------:R-:W-:-:S00]  /*17ce0*/  NOP ;  /* 0x0000000000007918 */ /* 0x000fc00000000000 */
[----:B------:R-:W-:-:S00]  /*17cf0*/  NOP ;  /* 0x0000000000007918 */ /* 0x000fc00000000000 */
.L_x_582:


//--------------------- .nv.global.init           --------------------------
	.section	.nv.global.init,"aw",@progbits
.nv.global.init:
	.type		$str$22,@object
	.size		$str$22,($str$23 - $str$22)
$str$22:
        /*0000*/ 	.byte	0x6b, 0x5f, 0x74, 0x69, 0x6c, 0x65, 0x5f, 0x63, 0x6f, 0x75, 0x6e, 0x74, 0x20, 0x3e, 0x3d, 0x20
        /*0010*/ 	.byte	0x31, 0x00
	.type		$str$23,@object
	.size		$str$23,(__unnamed_1 - $str$23)
$str$23:
        /*0012*/ 	.byte	0x2f, 0x74, 0x6d, 0x70, 0x2f, 0x63, 0x75, 0x74, 0x6c, 0x61, 0x73, 0x73, 0x5f, 0x73, 0x77, 0x65
        /*0022*/ 	.byte	0x65, 0x70, 0x5f, 0x73, 0x72, 0x63, 0x2f, 0x69, 0x6e, 0x63, 0x6c, 0x75, 0x64, 0x65, 0x2f, 0x63
        /*0032*/ 	.byte	0x75, 0x74, 0x6c, 0x61, 0x73, 0x73, 0x2f, 0x67, 0x65, 0x6d, 0x6d, 0x2f, 0x63, 0x6f, 0x6c, 0x6c
        /*0042*/ 	.byte	0x65, 0x63, 0x74, 0x69, 0x76, 0x65, 0x2f, 0x73, 0x6d, 0x39, 0x30, 0x5f, 0x6d, 0x6d, 0x61, 0x5f
        /*0052*/ 	.byte	0x74, 0x6d, 0x61, 0x5f, 0x67, 0x6d, 0x6d, 0x61, 0x5f, 0x73, 0x73, 0x5f, 0x77, 0x61, 0x72, 0x70
        /*0062*/ 	.byte	0x73, 0x70, 0x65, 0x63, 0x69, 0x61, 0x6c, 0x69, 0x7a, 0x65, 0x64, 0x2e, 0x68, 0x70, 0x70, 0x00
	.type		__unnamed_1,@object
	.size		__unnamed_1,(.L_0 - __unnamed_1)
__unnamed_1:
        /* <DEDUP_REMOVED lines=180> */
        /*0bb2*/ 	.byte	0x74, 0x65, 0x3a, 0x3a, 0x69, 0x64, 0x65, 0x6e, 0x74, 0x69, 0x74, 0x79, 0x5d, 0x00
.L_0:


//--------------------- .nv.shared._ZN7cutlass13device_kernelINS_4gemm6kernel13GemmUniversalIN4cute5tupleIJiiiiEEENS1_10collective13CollectiveMmaINS1_34MainloopSm90TmaGmmaWarpSpecializedILi7ENS5_IJNS4_1CILi1EEESB_SB_EEENS1_35KernelTmaWarpSpecializedCooperativeEEENS5_IJNSA_ILi256EEESF_NSA_ILi32EEEEEENS_6half_tENS5_IJlSB_lEEESI_SJ_NS4_8TiledMMAINS4_8MMA_AtomIJNS4_4SM904GMMA26MMA_64x256x16_F32F16F16_SSILNSN_5MajorE0ELSP_0ELNSN_7ScaleInE1ELSQ_1EEEEEENS4_6LayoutINS5_IJNSA_ILi2EEESB_SB_EEENS5_IJSB_NSA_ILi0EEESW_EEEEENS5_IJNS4_10UnderscoreESZ_SZ_EEEEENS4_13SM90_TMA_LOADENS4_14ComposedLayoutINS4_7SwizzleILi2ELi4ELi3EEENS4_18smem_ptr_flag_bitsILi16EEENST_INS5_IJNSA_ILi8EEESG_EEENS5_IJSG_SB_EEEEEEEvNS4_8identityES12_S1C_vS1D_EENS_8epilogue10collective6detail29Sm90TmaWarpSpecializedAdapterINS1G_15DefaultEpilogueISI_SJ_SJ_NS1F_6thread17LinearCombinationISI_Li1EffLNS1K_9ScaleType4KindE0ELNS_15FloatRoundStyleE2ESI_EENS1_15EpilogueDefaultEEEEEvvEEEEvNT_6ParamsE --------------------------
	.section	.nv.shared._ZN7cutlass13device_kernelINS_4gemm6kernel13GemmUniversalIN4cute5tupleIJiiiiEEENS1_10collective13CollectiveMmaINS1_34MainloopSm90TmaGmmaWarpSpecializedILi7ENS5_IJNS4_1CILi1EEESB_SB_EEENS1_35KernelTmaWarpSpecializedCooperativeEEENS5_IJNSA_ILi256EEESF_NSA_ILi32EEEEEENS_6half_tENS5_IJlSB_lEEESI_SJ_NS4_8TiledMMAINS4_8MMA_AtomIJNS4_4SM904GMMA26MMA_64x256x16_F32F16F16_SSILNSN_5MajorE0ELSP_0ELNSN_7ScaleInE1ELSQ_1EEEEEENS4_6LayoutINS5_IJNSA_ILi2EEESB_SB_EEENS5_IJSB_NSA_ILi0EEESW_EEEEENS5_IJNS4_10UnderscoreESZ_SZ_EEEEENS4_13SM90_TMA_LOADENS4_14ComposedLayoutINS4_7SwizzleILi2ELi4ELi3EEENS4_18smem_ptr_flag_bitsILi16EEENST_INS5_IJNSA_ILi8EEESG_EEENS5_IJSG_SB_EEEEEEEvNS4_8identityES12_S1C_vS1D_EENS_8epilogue10collective6detail29Sm90TmaWarpSpecializedAdapterINS1G_15DefaultEpilogueISI_SJ_SJ_NS1F_6thread17LinearCombinationISI_Li1EffLNS1K_9ScaleType4KindE0ELNS_15FloatRoundStyleE2ESI_EENS1_15EpilogueDefaultEEEEEvvEEEEvNT_6ParamsE,"aw",@nobits
	.sectionflags	@""
	.align	16
	.zero		1024


//--------------------- .nv.shared.reserved.0     --------------------------
	.section	.nv.shared.reserved.0,"aw",@nobits
	.weak		__nv_reservedSMEM_offset_0_alias
	.size		__nv_reservedSMEM_offset_0_alias, 0, 0
	.other		__nv_reservedSMEM_offset_0_alias,@"STO_CUDA_RESERVED_SHARED STV_DEFAULT"
__nv_reservedSMEM_offset_0_alias:
	.zero		0


//--------------------- .nv.global                --------------------------
	.section	.nv.global,"aw",@nobits
.nv.global:
	.type		_ZN40_INTERNAL_69df1d7e_4_k_cu_61f1184a_231734cute1_E,@object
	.size		_ZN40_INTERNAL_69df1d7e_4_k_cu_61f1184a_231734cute1_E,(_ZN40_INTERNAL_69df1d7e_4_k_cu_61f1184a_231734cuda3std3__45__cpo6cbeginE - _ZN40_INTERNAL_69df1d7e_4_k_cu_61f1184a_231734cute1_E)
_ZN40_INTERNAL_69df1d7e_4_k_cu_61f1184a_231734cute1_E:
	.zero		1
	.type		_ZN40_INTERNAL_69df1d7e_4_k_cu_61f1184a_231734cuda3std3__45__cpo6cbeginE,@object
	.size		_ZN40_INTERNAL_69df1d7e_4_k_cu_61f1184a_231734cuda3std3__45__cpo6cbeginE,(_ZN40_INTERNAL_69df1d7e_4_k_cu_61f1184a_231734cuda3std3__48in_placeE - _ZN40_INTERNAL_69df1d7e_4_k_cu_61f1184a_231734cuda3std3__45__cpo6cbeginE)
_ZN40_INTERNAL_69df1d7e_4_k_cu_61f1184a_231734cuda3std3__45__cpo6cbeginE:
	.zero		1
	.type		_ZN40_INTERNAL_69df1d7e_4_k_cu_61f1184a_231734cuda3std3__48in_placeE,@object
	.size		_ZN40_INTERNAL_69df1d7e_4_k_cu_61f1184a_231734cuda3std3__48in_placeE,(_ZN40_INTERNAL_69df1d7e_4_k_cu_61f1184a_231734cuda3std6ranges3__45__cpo9iter_moveE - _ZN40_INTERNAL_69df1d7e_4_k_cu_61f1184a_231734cuda3std3__48in_placeE)
_ZN40_INTERNAL_69df1d7e_4_k_cu_61f1184a_231734cuda3std3__48in_placeE:
	.zero		1
	.type		_ZN40_INTERNAL_69df1d7e_4_k_cu_61f1184a_231734cuda3std6ranges3__45__cpo9iter_moveE,@object
	.size		_ZN40_INTERNAL_69df1d7e_4_k_cu_61f1184a_231734cuda3std6ranges3__45__cpo9iter_moveE,(_ZN40_INTERNAL_69df1d7e_4_k_cu_61f1184a_231734cuda3std3__45__cpo5beginE - _ZN40_INTERNAL_69df1d7e_4_k_cu_61f1184a_231734cuda3std6ranges3__45__cpo9iter_moveE)
_ZN40_INTERNAL_69df1d7e_4_k_cu_61f1184a_231734cuda3std6ranges3__45__cpo9iter_moveE:
	.zero		1
	.type		_ZN40_INTERNAL_69df1d7e_4_k_cu_61f1184a_231734cuda3std3__45__cpo5beginE,@object
	.size		_ZN40_INTERNAL_69df1d7e_4_k_cu_61f1184a_231734cuda3std3__45__cpo5beginE,(_ZN40_INTERNAL_69df1d7e_4_k_cu_61f1184a_231734cuda3std3__442_GLOBAL__N__69df1d7e_4_k_cu_61f1184a_231736ignoreE - _ZN40_INTERNAL_69df1d7e_4_k_cu_61f1184a_231734cuda3std3__45__cpo5beginE)
_ZN40_INTERNAL_69df1d7e_4_k_cu_61f1184a_231734cuda3std3__45__cpo5beginE:
	.zero		1
	.type		_ZN40_INTERNAL_69df1d7e_4_k_cu_61f1184a_231734cuda3std3__442_GLOBAL__N__69df1d7e_4_k_cu_61f1184a_231736ignoreE,@object
	.size		_ZN40_INTERNAL_69df1d7e_4_k_cu_61f1184a_231734cuda3std3__442_GLOBAL__N__69df1d7e_4_k_cu_61f1184a_231736ignoreE,(_ZN40_INTERNAL_69df1d7e_4_k_cu_61f1184a_231734cute7productE - _ZN40_INTERNAL_69df1d7e_4_k_cu_61f1184a_231734cuda3std3__442_GLOBAL__N__69df1d7e_4_k_cu_61f1184a_231736ignoreE)
_ZN40_INTERNAL_69df1d7e_4_k_cu_61f1184a_231734cuda3std3__442_GLOBAL__N__69df1d7e_4_k_cu_61f1184a_231736ignoreE:
	.zero		1
	.type		_ZN40_INTERNAL_69df1d7e_4_k_cu_61f1184a_231734cute7productE,@object
	.size		_ZN40_INTERNAL_69df1d7e_4_k_cu_61f1184a_231734cute7productE,(_ZN40_INTERNAL_69df1d7e_4_k_cu_61f1184a_231734cuda3std3__45__cpo3endE - _ZN40_INTERNAL_69df1d7e_4_k_cu_61f1184a_231734cute7productE)
_ZN40_INTERNAL_69df1d7e_4_k_cu_61f1184a_231734cute7productE:
	.zero		1
	.type		_ZN40_INTERNAL_69df1d7e_4_k_cu_61f1184a_231734cuda3std3__45__cpo3endE,@object
	.size		_ZN40_INTERNAL_69df1d7e_4_k_cu_61f1184a_231734cuda3std3__45__cpo3endE,(_ZN40_INTERNAL_69df1d7e_4_k_cu_61f1184a_231734cuda3std3__419piecewise_constructE - _ZN40_INTERNAL_69df1d7e_4_k_cu_61f1184a_231734cuda3std3__45__cpo3endE)
_ZN40_INTERNAL_69df1d7e_4_k_cu_61f1184a_231734cuda3std3__45__cpo3endE:
	.zero		1
	.type		_ZN40_INTERNAL_69df1d7e_4_k_cu_61f1184a_231734cuda3std3__419piecewise_constructE,@object
	.size		_ZN40_INTERNAL_69df1d7e_4_k_cu_61f1184a_231734cuda3std3__419piecewise_constructE,(_ZN40_INTERNAL_69df1d7e_4_k_cu_61f1184a_231734cuda3std3__45__cpo4cendE - _ZN40_INTERNAL_69df1d7e_4_k_cu_61f1184a_231734cuda3std3__419piecewise_constructE)
_ZN40_INTERNAL_69df1d7e_4_k_cu_61f1184a_231734cuda3std3__419piecewise_constructE:
	.zero		1
	.type		_ZN40_INTERNAL_69df1d7e_4_k_cu_61f1184a_231734cuda3std3__45__cpo4cendE,@object
	.size		_ZN40_INTERNAL_69df1d7e_4_k_cu_61f1184a_231734cuda3std3__45__cpo4cendE,(_ZN40_INTERNAL_69df1d7e_4_k_cu_61f1184a_231734cuda3std6ranges3__45__cpo4swapE - _ZN40_INTERNAL_69df1d7e_4_k_cu_61f1184a_231734cuda3std3__45__cpo4cendE)
_ZN40_INTERNAL_69df1d7e_4_k_cu_61f1184a_231734cuda3std3__45__cpo4cendE:
	.zero		1
	.type		_ZN40_INTERNAL_69df1d7e_4_k_cu_61f1184a_231734cuda3std6ranges3__45__cpo4swapE,@object
	.size		_ZN40_INTERNAL_69df1d7e_4_k_cu_61f1184a_231734cuda3std6ranges3__45__cpo4swapE,(.L_8 - _ZN40_INTERNAL_69df1d7e_4_k_cu_61f1184a_231734cuda3std6ranges3__45__cpo4swapE)
_ZN40_INTERNAL_69df1d7e_4_k_cu_61f1184a_231734cuda3std6ranges3__45__cpo4swapE:
	.zero		1
.L_8:


//--------------------- .nv.constant0._ZN7cutlass13device_kernelINS_4gemm6kernel13GemmUniversalIN4cute5tupleIJiiiiEEENS1_10collective13CollectiveMmaINS1_34MainloopSm90TmaGmmaWarpSpecializedILi7ENS5_IJNS4_1CILi1EEESB_SB_EEENS1_35KernelTmaWarpSpecializedCooperativeEEENS5_IJNSA_ILi256EEESF_NSA_ILi32EEEEEENS_6half_tENS5_IJlSB_lEEESI_SJ_NS4_8TiledMMAINS4_8MMA_AtomIJNS4_4SM904GMMA26MMA_64x256x16_F32F16F16_SSILNSN_5MajorE0ELSP_0ELNSN_7ScaleInE1ELSQ_1EEEEEENS4_6LayoutINS5_IJNSA_ILi2EEESB_SB_EEENS5_IJSB_NSA_ILi0EEESW_EEEEENS5_IJNS4_10UnderscoreESZ_SZ_EEEEENS4_13SM90_TMA_LOADENS4_14ComposedLayoutINS4_7SwizzleILi2ELi4ELi3EEENS4_18smem_ptr_flag_bitsILi16EEENST_INS5_IJNSA_ILi8EEESG_EEENS5_IJSG_SB_EEEEEEEvNS4_8identityES12_S1C_vS1D_EENS_8epilogue10collective6detail29Sm90TmaWarpSpecializedAdapterINS1G_15DefaultEpilogueISI_SJ_SJ_NS1F_6thread17LinearCombinationISI_Li1EffLNS1K_9ScaleType4KindE0ELNS_15FloatRoundStyleE2ESI_EENS1_15EpilogueDefaultEEEEEvvEEEEvNT_6ParamsE --------------------------
	.section	.nv.constant0._ZN7cutlass13device_kernelINS_4gemm6kernel13GemmUniversalIN4cute5tupleIJiiiiEEENS1_10collective13CollectiveMmaINS1_34MainloopSm90TmaGmmaWarpSpecializedILi7ENS5_IJNS4_1CILi1EEESB_SB_EEENS1_35KernelTmaWarpSpecializedCooperativeEEENS5_IJNSA_ILi256EEESF_NSA_ILi32EEEEEENS_6half_tENS5_IJlSB_lEEESI_SJ_NS4_8TiledMMAINS4_8MMA_AtomIJNS4_4SM904GMMA26MMA_64x256x16_F32F16F16_SSILNSN_5MajorE0ELSP_0ELNSN_7ScaleInE1ELSQ_1EEEEEENS4_6LayoutINS5_IJNSA_ILi2EEESB_SB_EEENS5_IJSB_NSA_ILi0EEESW_EEEEENS5_IJNS4_10UnderscoreESZ_SZ_EEEEENS4_13SM90_TMA_LOADENS4_14ComposedLayoutINS4_7SwizzleILi2ELi4ELi3EEENS4_18smem_ptr_flag_bitsILi16EEENST_INS5_IJNSA_ILi8EEESG_EEENS5_IJSG_SB_EEEEEEEvNS4_8identityES12_S1C_vS1D_EENS_8epilogue10collective6detail29Sm90TmaWarpSpecializedAdapterINS1G_15DefaultEpilogueISI_SJ_SJ_NS1F_6thread17LinearCombinationISI_Li1EffLNS1K_9ScaleType4KindE0ELNS_15FloatRoundStyleE2ESI_EENS1_15EpilogueDefaultEEEEEvvEEEEvNT_6ParamsE,"a",@progbits
	.sectionflags	@""
	.align	4
.nv.constant0._ZN7cutlass13device_kernelINS_4gemm6kernel13GemmUniversalIN4cute5tupleIJiiiiEEENS1_10collective13CollectiveMmaINS1_34MainloopSm90TmaGmmaWarpSpecializedILi7ENS5_IJNS4_1CILi1EEESB_SB_EEENS1_35KernelTmaWarpSpecializedCooperativeEEENS5_IJNSA_ILi256EEESF_NSA_ILi32EEEEEENS_6half_tENS5_IJlSB_lEEESI_SJ_NS4_8TiledMMAINS4_8MMA_AtomIJNS4_4SM904GMMA26MMA_64x256x16_F32F16F16_SSILNSN_5MajorE0ELSP_0ELNSN_7ScaleInE1ELSQ_1EEEEEENS4_6LayoutINS5_IJNSA_ILi2EEESB_SB_EEENS5_IJSB_NSA_ILi0EEESW_EEEEENS5_IJNS4_10UnderscoreESZ_SZ_EEEEENS4_13SM90_TMA_LOADENS4_14ComposedLayoutINS4_7SwizzleILi2ELi4ELi3EEENS4_18smem_ptr_flag_bitsILi16EEENST_INS5_IJNSA_ILi8EEESG_EEENS5_IJSG_SB_EEEEEEEvNS4_8identityES12_S1C_vS1D_EENS_8epilogue10collective6detail29Sm90TmaWarpSpecializedAdapterINS1G_15DefaultEpilogueISI_SJ_SJ_NS1F_6thread17LinearCombinationISI_Li1EffLNS1K_9ScaleType4KindE0ELNS_15FloatRoundStyleE2ESI_EENS1_15EpilogueDefaultEEEEEvvEEEEvNT_6ParamsE:
	.zero		1664


//--------------------- SYMBOLS --------------------------

	.type		.nv.reservedSmem.offset0,@object
	.size		.nv.reservedSmem.offset0,0x4
	.type		__assertfail,@function
